//
// Generated by NVIDIA NVVM Compiler
//
// Compiler Build ID: CL-36424714
// Cuda compilation tools, release 13.0, V13.0.88
// Based on NVVM 20.0.0
//

.version 9.0
.target sm_100
.address_size 64

	// .globl	_Z16scaled_to_kernelPK6float2S1_jjPS_
.global .align 4 .b8 __cudart_i2opi_f[24] = {65, 144, 67, 60, 153, 149, 98, 219, 192, 221, 52, 245, 209, 87, 39, 252, 41, 21, 68, 78, 110, 131, 249, 162};

.visible .entry _Z16scaled_to_kernelPK6float2S1_jjPS_(
	.param .u64 .ptr .align 1 _Z16scaled_to_kernelPK6float2S1_jjPS__param_0,
	.param .u64 .ptr .align 1 _Z16scaled_to_kernelPK6float2S1_jjPS__param_1,
	.param .u32 _Z16scaled_to_kernelPK6float2S1_jjPS__param_2,
	.param .u32 _Z16scaled_to_kernelPK6float2S1_jjPS__param_3,
	.param .u64 .ptr .align 1 _Z16scaled_to_kernelPK6float2S1_jjPS__param_4
)
{
	.reg .pred 	%p<4>;
	.reg .b32 	%r<14>;
	.reg .b32 	%f<15>;
	.reg .b64 	%rd<11>;

	ld.param.u64 	%rd1, [_Z16scaled_to_kernelPK6float2S1_jjPS__param_0];
	ld.param.u64 	%rd2, [_Z16scaled_to_kernelPK6float2S1_jjPS__param_1];
	ld.param.u32 	%r4, [_Z16scaled_to_kernelPK6float2S1_jjPS__param_2];
	ld.param.u32 	%r5, [_Z16scaled_to_kernelPK6float2S1_jjPS__param_3];
	ld.param.u64 	%rd3, [_Z16scaled_to_kernelPK6float2S1_jjPS__param_4];
	mov.u32 	%r6, %ctaid.x;
	mov.u32 	%r7, %ntid.x;
	mov.u32 	%r8, %tid.x;
	mad.lo.s32 	%r1, %r6, %r7, %r8;
	mov.u32 	%r9, %ctaid.y;
	mov.u32 	%r10, %ntid.y;
	mov.u32 	%r11, %tid.y;
	mad.lo.s32 	%r12, %r9, %r10, %r11;
	setp.ge.u32 	%p1, %r1, %r5;
	setp.ge.u32 	%p2, %r12, %r4;
	or.pred  	%p3, %p1, %p2;
	@%p3 bra 	$L__BB0_2;
	cvta.to.global.u64 	%rd4, %rd1;
	cvta.to.global.u64 	%rd5, %rd2;
	cvta.to.global.u64 	%rd6, %rd3;
	mad.lo.s32 	%r13, %r4, %r1, %r12;
	mul.wide.u32 	%rd7, %r13, 8;
	add.s64 	%rd8, %rd4, %rd7;
	ld.global.v2.f32 	{%f1, %f2}, [%rd8];
	mul.f32 	%f3, %f2, %f2;
	fma.rn.f32 	%f4, %f1, %f1, %f3;
	sqrt.rn.f32 	%f5, %f4;
	div.rn.f32 	%f6, %f1, %f5;
	div.rn.f32 	%f7, %f2, %f5;
	add.s64 	%rd9, %rd5, %rd7;
	ld.global.v2.f32 	{%f8, %f9}, [%rd9];
	mul.f32 	%f10, %f6, %f8;
	mul.f32 	%f11, %f7, %f9;
	sub.f32 	%f12, %f10, %f11;
	mul.f32 	%f13, %f6, %f9;
	fma.rn.f32 	%f14, %f7, %f8, %f13;
	add.s64 	%rd10, %rd6, %rd7;
	st.global.v2.f32 	[%rd10], {%f12, %f14};
$L__BB0_2:
	ret;

}
	// .globl	_Z19get_diagonal_kernelPK6float2jjPS_
.visible .entry _Z19get_diagonal_kernelPK6float2jjPS_(
	.param .u64 .ptr .align 1 _Z19get_diagonal_kernelPK6float2jjPS__param_0,
	.param .u32 _Z19get_diagonal_kernelPK6float2jjPS__param_1,
	.param .u32 _Z19get_diagonal_kernelPK6float2jjPS__param_2,
	.param .u64 .ptr .align 1 _Z19get_diagonal_kernelPK6float2jjPS__param_3
)
{
	.reg .pred 	%p<6>;
	.reg .b32 	%r<12>;
	.reg .b32 	%f<3>;
	.reg .b64 	%rd<9>;

	ld.param.u64 	%rd1, [_Z19get_diagonal_kernelPK6float2jjPS__param_0];
	ld.param.u32 	%r2, [_Z19get_diagonal_kernelPK6float2jjPS__param_1];
	ld.param.u32 	%r3, [_Z19get_diagonal_kernelPK6float2jjPS__param_2];
	ld.param.u64 	%rd2, [_Z19get_diagonal_kernelPK6float2jjPS__param_3];
	mov.u32 	%r4, %ctaid.x;
	mov.u32 	%r5, %ntid.x;
	mov.u32 	%r6, %tid.x;
	mad.lo.s32 	%r1, %r4, %r5, %r6;
	mov.u32 	%r7, %ctaid.y;
	mov.u32 	%r8, %ntid.y;
	mov.u32 	%r9, %tid.y;
	mad.lo.s32 	%r10, %r7, %r8, %r9;
	setp.ge.u32 	%p1, %r1, %r3;
	setp.ge.u32 	%p2, %r10, %r2;
	or.pred  	%p3, %p2, %p1;
	setp.ne.s32 	%p4, %r1, %r10;
	or.pred  	%p5, %p4, %p3;
	@%p5 bra 	$L__BB1_2;
	cvta.to.global.u64 	%rd3, %rd1;
	cvta.to.global.u64 	%rd4, %rd2;
	mad.lo.s32 	%r11, %r2, %r1, %r1;
	mul.wide.u32 	%rd5, %r1, 8;
	add.s64 	%rd6, %rd4, %rd5;
	mul.wide.u32 	%rd7, %r11, 8;
	add.s64 	%rd8, %rd3, %rd7;
	ld.global.v2.f32 	{%f1, %f2}, [%rd8];
	st.global.v2.f32 	[%rd6], {%f1, %f2};
$L__BB1_2:
	ret;

}
	// .globl	_Z19get_diagonal_kernelPKfjjPf
.visible .entry _Z19get_diagonal_kernelPKfjjPf(
	.param .u64 .ptr .align 1 _Z19get_diagonal_kernelPKfjjPf_param_0,
	.param .u32 _Z19get_diagonal_kernelPKfjjPf_param_1,
	.param .u32 _Z19get_diagonal_kernelPKfjjPf_param_2,
	.param .u64 .ptr .align 1 _Z19get_diagonal_kernelPKfjjPf_param_3
)
{
	.reg .pred 	%p<6>;
	.reg .b32 	%r<12>;
	.reg .b32 	%f<2>;
	.reg .b64 	%rd<9>;

	ld.param.u64 	%rd1, [_Z19get_diagonal_kernelPKfjjPf_param_0];
	ld.param.u32 	%r2, [_Z19get_diagonal_kernelPKfjjPf_param_1];
	ld.param.u32 	%r3, [_Z19get_diagonal_kernelPKfjjPf_param_2];
	ld.param.u64 	%rd2, [_Z19get_diagonal_kernelPKfjjPf_param_3];
	mov.u32 	%r4, %ctaid.x;
	mov.u32 	%r5, %ntid.x;
	mov.u32 	%r6, %tid.x;
	mad.lo.s32 	%r1, %r4, %r5, %r6;
	mov.u32 	%r7, %ctaid.y;
	mov.u32 	%r8, %ntid.y;
	mov.u32 	%r9, %tid.y;
	mad.lo.s32 	%r10, %r7, %r8, %r9;
	setp.ge.u32 	%p1, %r1, %r3;
	setp.ge.u32 	%p2, %r10, %r2;
	or.pred  	%p3, %p2, %p1;
	setp.ne.s32 	%p4, %r1, %r10;
	or.pred  	%p5, %p4, %p3;
	@%p5 bra 	$L__BB2_2;
	cvta.to.global.u64 	%rd3, %rd1;
	cvta.to.global.u64 	%rd4, %rd2;
	mad.lo.s32 	%r11, %r2, %r1, %r1;
	mul.wide.u32 	%rd5, %r11, 4;
	add.s64 	%rd6, %rd3, %rd5;
	ld.global.f32 	%f1, [%rd6];
	mul.wide.u32 	%rd7, %r1, 4;
	add.s64 	%rd8, %rd4, %rd7;
	st.global.f32 	[%rd8], %f1;
$L__BB2_2:
	ret;

}
	// .globl	_Z21set_diagonal_kernel_cPK6float2jPS_
.visible .entry _Z21set_diagonal_kernel_cPK6float2jPS_(
	.param .u64 .ptr .align 1 _Z21set_diagonal_kernel_cPK6float2jPS__param_0,
	.param .u32 _Z21set_diagonal_kernel_cPK6float2jPS__param_1,
	.param .u64 .ptr .align 1 _Z21set_diagonal_kernel_cPK6float2jPS__param_2
)
{
	.reg .pred 	%p<2>;
	.reg .b32 	%r<7>;
	.reg .b32 	%f<3>;
	.reg .b64 	%rd<9>;

	ld.param.u64 	%rd1, [_Z21set_diagonal_kernel_cPK6float2jPS__param_0];
	ld.param.u32 	%r2, [_Z21set_diagonal_kernel_cPK6float2jPS__param_1];
	ld.param.u64 	%rd2, [_Z21set_diagonal_kernel_cPK6float2jPS__param_2];
	mov.u32 	%r3, %ctaid.x;
	mov.u32 	%r4, %ntid.x;
	mov.u32 	%r5, %tid.x;
	mad.lo.s32 	%r1, %r3, %r4, %r5;
	setp.ge.u32 	%p1, %r1, %r2;
	@%p1 bra 	$L__BB3_2;
	cvta.to.global.u64 	%rd3, %rd1;
	cvta.to.global.u64 	%rd4, %rd2;
	mad.lo.s32 	%r6, %r2, %r1, %r1;
	mul.wide.u32 	%rd5, %r6, 8;
	add.s64 	%rd6, %rd4, %rd5;
	mul.wide.u32 	%rd7, %r1, 8;
	add.s64 	%rd8, %rd3, %rd7;
	ld.global.v2.f32 	{%f1, %f2}, [%rd8];
	st.global.v2.f32 	[%rd6], {%f1, %f2};
$L__BB3_2:
	ret;

}
	// .globl	_Z19set_diagonal_kernelPKfjPf
.visible .entry _Z19set_diagonal_kernelPKfjPf(
	.param .u64 .ptr .align 1 _Z19set_diagonal_kernelPKfjPf_param_0,
	.param .u32 _Z19set_diagonal_kernelPKfjPf_param_1,
	.param .u64 .ptr .align 1 _Z19set_diagonal_kernelPKfjPf_param_2
)
{
	.reg .pred 	%p<2>;
	.reg .b32 	%r<7>;
	.reg .b32 	%f<2>;
	.reg .b64 	%rd<9>;

	ld.param.u64 	%rd1, [_Z19set_diagonal_kernelPKfjPf_param_0];
	ld.param.u32 	%r2, [_Z19set_diagonal_kernelPKfjPf_param_1];
	ld.param.u64 	%rd2, [_Z19set_diagonal_kernelPKfjPf_param_2];
	mov.u32 	%r3, %ctaid.x;
	mov.u32 	%r4, %ntid.x;
	mov.u32 	%r5, %tid.x;
	mad.lo.s32 	%r1, %r3, %r4, %r5;
	setp.ge.u32 	%p1, %r1, %r2;
	@%p1 bra 	$L__BB4_2;
	cvta.to.global.u64 	%rd3, %rd1;
	cvta.to.global.u64 	%rd4, %rd2;
	mad.lo.s32 	%r6, %r2, %r1, %r1;
	mul.wide.u32 	%rd5, %r1, 4;
	add.s64 	%rd6, %rd3, %rd5;
	ld.global.f32 	%f1, [%rd6];
	mul.wide.u32 	%rd7, %r6, 4;
	add.s64 	%rd8, %rd4, %rd7;
	st.global.f32 	[%rd8], %f1;
$L__BB4_2:
	ret;

}
	// .globl	_Z17reciprocal_kernelPK6float2jjPS_
.visible .entry _Z17reciprocal_kernelPK6float2jjPS_(
	.param .u64 .ptr .align 1 _Z17reciprocal_kernelPK6float2jjPS__param_0,
	.param .u32 _Z17reciprocal_kernelPK6float2jjPS__param_1,
	.param .u32 _Z17reciprocal_kernelPK6float2jjPS__param_2,
	.param .u64 .ptr .align 1 _Z17reciprocal_kernelPK6float2jjPS__param_3
)
{
	.reg .pred 	%p<4>;
	.reg .b32 	%r<14>;
	.reg .b32 	%f<8>;
	.reg .b64 	%rd<8>;

	ld.param.u64 	%rd1, [_Z17reciprocal_kernelPK6float2jjPS__param_0];
	ld.param.u32 	%r4, [_Z17reciprocal_kernelPK6float2jjPS__param_1];
	ld.param.u32 	%r5, [_Z17reciprocal_kernelPK6float2jjPS__param_2];
	ld.param.u64 	%rd2, [_Z17reciprocal_kernelPK6float2jjPS__param_3];
	mov.u32 	%r6, %ctaid.x;
	mov.u32 	%r7, %ntid.x;
	mov.u32 	%r8, %tid.x;
	mad.lo.s32 	%r1, %r6, %r7, %r8;
	mov.u32 	%r9, %ctaid.y;
	mov.u32 	%r10, %ntid.y;
	mov.u32 	%r11, %tid.y;
	mad.lo.s32 	%r12, %r9, %r10, %r11;
	setp.ge.u32 	%p1, %r1, %r5;
	setp.ge.u32 	%p2, %r12, %r4;
	or.pred  	%p3, %p1, %p2;
	@%p3 bra 	$L__BB5_2;
	cvta.to.global.u64 	%rd3, %rd1;
	cvta.to.global.u64 	%rd4, %rd2;
	mad.lo.s32 	%r13, %r4, %r1, %r12;
	mul.wide.u32 	%rd5, %r13, 8;
	add.s64 	%rd6, %rd3, %rd5;
	ld.global.v2.f32 	{%f1, %f2}, [%rd6];
	mul.f32 	%f3, %f2, %f2;
	fma.rn.f32 	%f4, %f1, %f1, %f3;
	div.rn.f32 	%f5, %f1, %f4;
	neg.f32 	%f6, %f2;
	div.rn.f32 	%f7, %f6, %f4;
	add.s64 	%rd7, %rd4, %rd5;
	st.global.v2.f32 	[%rd7], {%f5, %f7};
$L__BB5_2:
	ret;

}
	// .globl	_Z23hadamard_product_kernelPK6float2S1_jjPS_
.visible .entry _Z23hadamard_product_kernelPK6float2S1_jjPS_(
	.param .u64 .ptr .align 1 _Z23hadamard_product_kernelPK6float2S1_jjPS__param_0,
	.param .u64 .ptr .align 1 _Z23hadamard_product_kernelPK6float2S1_jjPS__param_1,
	.param .u32 _Z23hadamard_product_kernelPK6float2S1_jjPS__param_2,
	.param .u32 _Z23hadamard_product_kernelPK6float2S1_jjPS__param_3,
	.param .u64 .ptr .align 1 _Z23hadamard_product_kernelPK6float2S1_jjPS__param_4
)
{
	.reg .pred 	%p<4>;
	.reg .b32 	%r<14>;
	.reg .b32 	%f<10>;
	.reg .b64 	%rd<11>;

	ld.param.u64 	%rd1, [_Z23hadamard_product_kernelPK6float2S1_jjPS__param_0];
	ld.param.u64 	%rd2, [_Z23hadamard_product_kernelPK6float2S1_jjPS__param_1];
	ld.param.u32 	%r4, [_Z23hadamard_product_kernelPK6float2S1_jjPS__param_2];
	ld.param.u32 	%r5, [_Z23hadamard_product_kernelPK6float2S1_jjPS__param_3];
	ld.param.u64 	%rd3, [_Z23hadamard_product_kernelPK6float2S1_jjPS__param_4];
	mov.u32 	%r6, %ctaid.x;
	mov.u32 	%r7, %ntid.x;
	mov.u32 	%r8, %tid.x;
	mad.lo.s32 	%r1, %r6, %r7, %r8;
	mov.u32 	%r9, %ctaid.y;
	mov.u32 	%r10, %ntid.y;
	mov.u32 	%r11, %tid.y;
	mad.lo.s32 	%r12, %r9, %r10, %r11;
	setp.ge.u32 	%p1, %r1, %r5;
	setp.ge.u32 	%p2, %r12, %r4;
	or.pred  	%p3, %p1, %p2;
	@%p3 bra 	$L__BB6_2;
	cvta.to.global.u64 	%rd4, %rd1;
	cvta.to.global.u64 	%rd5, %rd2;
	cvta.to.global.u64 	%rd6, %rd3;
	mad.lo.s32 	%r13, %r4, %r1, %r12;
	mul.wide.u32 	%rd7, %r13, 8;
	add.s64 	%rd8, %rd4, %rd7;
	ld.global.v2.f32 	{%f1, %f2}, [%rd8];
	add.s64 	%rd9, %rd5, %rd7;
	ld.global.v2.f32 	{%f3, %f4}, [%rd9];
	mul.f32 	%f5, %f1, %f3;
	mul.f32 	%f6, %f2, %f4;
	sub.f32 	%f7, %f5, %f6;
	mul.f32 	%f8, %f1, %f4;
	fma.rn.f32 	%f9, %f2, %f3, %f8;
	add.s64 	%rd10, %rd6, %rd7;
	st.global.v2.f32 	[%rd10], {%f7, %f9};
$L__BB6_2:
	ret;

}
	// .globl	_Z19norm_squared_kernelPK6float2jjPf
.visible .entry _Z19norm_squared_kernelPK6float2jjPf(
	.param .u64 .ptr .align 1 _Z19norm_squared_kernelPK6float2jjPf_param_0,
	.param .u32 _Z19norm_squared_kernelPK6float2jjPf_param_1,
	.param .u32 _Z19norm_squared_kernelPK6float2jjPf_param_2,
	.param .u64 .ptr .align 1 _Z19norm_squared_kernelPK6float2jjPf_param_3
)
{
	.reg .pred 	%p<4>;
	.reg .b32 	%r<14>;
	.reg .b32 	%f<5>;
	.reg .b64 	%rd<9>;

	ld.param.u64 	%rd1, [_Z19norm_squared_kernelPK6float2jjPf_param_0];
	ld.param.u32 	%r4, [_Z19norm_squared_kernelPK6float2jjPf_param_1];
	ld.param.u32 	%r5, [_Z19norm_squared_kernelPK6float2jjPf_param_2];
	ld.param.u64 	%rd2, [_Z19norm_squared_kernelPK6float2jjPf_param_3];
	mov.u32 	%r6, %ctaid.x;
	mov.u32 	%r7, %ntid.x;
	mov.u32 	%r8, %tid.x;
	mad.lo.s32 	%r1, %r6, %r7, %r8;
	mov.u32 	%r9, %ctaid.y;
	mov.u32 	%r10, %ntid.y;
	mov.u32 	%r11, %tid.y;
	mad.lo.s32 	%r12, %r9, %r10, %r11;
	setp.ge.u32 	%p1, %r1, %r5;
	setp.ge.u32 	%p2, %r12, %r4;
	or.pred  	%p3, %p1, %p2;
	@%p3 bra 	$L__BB7_2;
	cvta.to.global.u64 	%rd3, %rd1;
	cvta.to.global.u64 	%rd4, %rd2;
	mad.lo.s32 	%r13, %r4, %r1, %r12;
	mul.wide.u32 	%rd5, %r13, 8;
	add.s64 	%rd6, %rd3, %rd5;
	ld.global.v2.f32 	{%f1, %f2}, [%rd6];
	mul.f32 	%f3, %f2, %f2;
	fma.rn.f32 	%f4, %f1, %f1, %f3;
	mul.wide.u32 	%rd7, %r13, 4;
	add.s64 	%rd8, %rd4, %rd7;
	st.global.f32 	[%rd8], %f4;
$L__BB7_2:
	ret;

}
	// .globl	_Z19make_complex_kernelPKfjjP6float2
.visible .entry _Z19make_complex_kernelPKfjjP6float2(
	.param .u64 .ptr .align 1 _Z19make_complex_kernelPKfjjP6float2_param_0,
	.param .u32 _Z19make_complex_kernelPKfjjP6float2_param_1,
	.param .u32 _Z19make_complex_kernelPKfjjP6float2_param_2,
	.param .u64 .ptr .align 1 _Z19make_complex_kernelPKfjjP6float2_param_3
)
{
	.reg .pred 	%p<4>;
	.reg .b32 	%r<14>;
	.reg .b32 	%f<3>;
	.reg .b64 	%rd<9>;

	ld.param.u64 	%rd1, [_Z19make_complex_kernelPKfjjP6float2_param_0];
	ld.param.u32 	%r4, [_Z19make_complex_kernelPKfjjP6float2_param_1];
	ld.param.u32 	%r5, [_Z19make_complex_kernelPKfjjP6float2_param_2];
	ld.param.u64 	%rd2, [_Z19make_complex_kernelPKfjjP6float2_param_3];
	mov.u32 	%r6, %ctaid.x;
	mov.u32 	%r7, %ntid.x;
	mov.u32 	%r8, %tid.x;
	mad.lo.s32 	%r1, %r6, %r7, %r8;
	mov.u32 	%r9, %ctaid.y;
	mov.u32 	%r10, %ntid.y;
	mov.u32 	%r11, %tid.y;
	mad.lo.s32 	%r12, %r9, %r10, %r11;
	setp.ge.u32 	%p1, %r1, %r5;
	setp.ge.u32 	%p2, %r12, %r4;
	or.pred  	%p3, %p1, %p2;
	@%p3 bra 	$L__BB8_2;
	cvta.to.global.u64 	%rd3, %rd1;
	cvta.to.global.u64 	%rd4, %rd2;
	mad.lo.s32 	%r13, %r4, %r1, %r12;
	mul.wide.u32 	%rd5, %r13, 4;
	add.s64 	%rd6, %rd3, %rd5;
	ld.global.f32 	%f1, [%rd6];
	mul.wide.u32 	%rd7, %r13, 8;
	add.s64 	%rd8, %rd4, %rd7;
	mov.f32 	%f2, 0f00000000;
	st.global.v2.f32 	[%rd8], {%f1, %f2};
$L__BB8_2:
	ret;

}
	// .globl	_Z20make_complex2_kernelPKfS0_jjP6float2
.visible .entry _Z20make_complex2_kernelPKfS0_jjP6float2(
	.param .u64 .ptr .align 1 _Z20make_complex2_kernelPKfS0_jjP6float2_param_0,
	.param .u64 .ptr .align 1 _Z20make_complex2_kernelPKfS0_jjP6float2_param_1,
	.param .u32 _Z20make_complex2_kernelPKfS0_jjP6float2_param_2,
	.param .u32 _Z20make_complex2_kernelPKfS0_jjP6float2_param_3,
	.param .u64 .ptr .align 1 _Z20make_complex2_kernelPKfS0_jjP6float2_param_4
)
{
	.reg .pred 	%p<4>;
	.reg .b32 	%r<14>;
	.reg .b32 	%f<3>;
	.reg .b64 	%rd<12>;

	ld.param.u64 	%rd1, [_Z20make_complex2_kernelPKfS0_jjP6float2_param_0];
	ld.param.u64 	%rd2, [_Z20make_complex2_kernelPKfS0_jjP6float2_param_1];
	ld.param.u32 	%r4, [_Z20make_complex2_kernelPKfS0_jjP6float2_param_2];
	ld.param.u32 	%r5, [_Z20make_complex2_kernelPKfS0_jjP6float2_param_3];
	ld.param.u64 	%rd3, [_Z20make_complex2_kernelPKfS0_jjP6float2_param_4];
	mov.u32 	%r6, %ctaid.x;
	mov.u32 	%r7, %ntid.x;
	mov.u32 	%r8, %tid.x;
	mad.lo.s32 	%r1, %r6, %r7, %r8;
	mov.u32 	%r9, %ctaid.y;
	mov.u32 	%r10, %ntid.y;
	mov.u32 	%r11, %tid.y;
	mad.lo.s32 	%r12, %r9, %r10, %r11;
	setp.ge.u32 	%p1, %r1, %r5;
	setp.ge.u32 	%p2, %r12, %r4;
	or.pred  	%p3, %p1, %p2;
	@%p3 bra 	$L__BB9_2;
	cvta.to.global.u64 	%rd4, %rd1;
	cvta.to.global.u64 	%rd5, %rd2;
	cvta.to.global.u64 	%rd6, %rd3;
	mad.lo.s32 	%r13, %r4, %r1, %r12;
	mul.wide.u32 	%rd7, %r13, 4;
	add.s64 	%rd8, %rd4, %rd7;
	ld.global.f32 	%f1, [%rd8];
	add.s64 	%rd9, %rd5, %rd7;
	ld.global.f32 	%f2, [%rd9];
	mul.wide.u32 	%rd10, %r13, 8;
	add.s64 	%rd11, %rd6, %rd10;
	st.global.v2.f32 	[%rd11], {%f1, %f2};
$L__BB9_2:
	ret;

}
	// .globl	_Z11conj_kernelPK6float2jjPS_
.visible .entry _Z11conj_kernelPK6float2jjPS_(
	.param .u64 .ptr .align 1 _Z11conj_kernelPK6float2jjPS__param_0,
	.param .u32 _Z11conj_kernelPK6float2jjPS__param_1,
	.param .u32 _Z11conj_kernelPK6float2jjPS__param_2,
	.param .u64 .ptr .align 1 _Z11conj_kernelPK6float2jjPS__param_3
)
{
	.reg .pred 	%p<4>;
	.reg .b32 	%r<14>;
	.reg .b32 	%f<4>;
	.reg .b64 	%rd<8>;

	ld.param.u64 	%rd1, [_Z11conj_kernelPK6float2jjPS__param_0];
	ld.param.u32 	%r4, [_Z11conj_kernelPK6float2jjPS__param_1];
	ld.param.u32 	%r5, [_Z11conj_kernelPK6float2jjPS__param_2];
	ld.param.u64 	%rd2, [_Z11conj_kernelPK6float2jjPS__param_3];
	mov.u32 	%r6, %ctaid.x;
	mov.u32 	%r7, %ntid.x;
	mov.u32 	%r8, %tid.x;
	mad.lo.s32 	%r1, %r6, %r7, %r8;
	mov.u32 	%r9, %ctaid.y;
	mov.u32 	%r10, %ntid.y;
	mov.u32 	%r11, %tid.y;
	mad.lo.s32 	%r12, %r9, %r10, %r11;
	setp.ge.u32 	%p1, %r1, %r5;
	setp.ge.u32 	%p2, %r12, %r4;
	or.pred  	%p3, %p1, %p2;
	@%p3 bra 	$L__BB10_2;
	cvta.to.global.u64 	%rd3, %rd1;
	cvta.to.global.u64 	%rd4, %rd2;
	mad.lo.s32 	%r13, %r4, %r1, %r12;
	mul.wide.u32 	%rd5, %r13, 8;
	add.s64 	%rd6, %rd3, %rd5;
	ld.global.v2.f32 	{%f1, %f2}, [%rd6];
	neg.f32 	%f3, %f2;
	add.s64 	%rd7, %rd4, %rd5;
	st.global.v2.f32 	[%rd7], {%f1, %f3};
$L__BB10_2:
	ret;

}
	// .globl	_Z10exp_kernelPK6float2jjPS_
.visible .entry _Z10exp_kernelPK6float2jjPS_(
	.param .u64 .ptr .align 1 _Z10exp_kernelPK6float2jjPS__param_0,
	.param .u32 _Z10exp_kernelPK6float2jjPS__param_1,
	.param .u32 _Z10exp_kernelPK6float2jjPS__param_2,
	.param .u64 .ptr .align 1 _Z10exp_kernelPK6float2jjPS__param_3
)
{
	.local .align 4 .b8 	__local_depot11[28];
	.reg .b64 	%SP;
	.reg .b64 	%SPL;
	.reg .pred 	%p<20>;
	.reg .b32 	%r<94>;
	.reg .b32 	%f<63>;
	.reg .b64 	%rd<47>;
	.reg .b64 	%fd<5>;

	mov.u64 	%SPL, __local_depot11;
	ld.param.u64 	%rd16, [_Z10exp_kernelPK6float2jjPS__param_0];
	ld.param.u32 	%r32, [_Z10exp_kernelPK6float2jjPS__param_1];
	ld.param.u32 	%r33, [_Z10exp_kernelPK6float2jjPS__param_2];
	ld.param.u64 	%rd17, [_Z10exp_kernelPK6float2jjPS__param_3];
	add.u64 	%rd1, %SPL, 0;
	mov.u32 	%r34, %ctaid.x;
	mov.u32 	%r35, %ntid.x;
	mov.u32 	%r36, %tid.x;
	mad.lo.s32 	%r1, %r34, %r35, %r36;
	mov.u32 	%r37, %ctaid.y;
	mov.u32 	%r38, %ntid.y;
	mov.u32 	%r39, %tid.y;
	mad.lo.s32 	%r40, %r37, %r38, %r39;
	setp.ge.u32 	%p1, %r1, %r33;
	setp.ge.u32 	%p2, %r40, %r32;
	or.pred  	%p3, %p1, %p2;
	@%p3 bra 	$L__BB11_18;
	cvta.to.global.u64 	%rd19, %rd16;
	mad.lo.s32 	%r3, %r32, %r1, %r40;
	mul.wide.u32 	%rd20, %r3, 8;
	add.s64 	%rd21, %rd19, %rd20;
	ld.global.v2.f32 	{%f1, %f2}, [%rd21];
	mul.f32 	%f12, %f2, 0f3F22F983;
	cvt.rni.s32.f32 	%r93, %f12;
	cvt.rn.f32.s32 	%f13, %r93;
	fma.rn.f32 	%f14, %f13, 0fBFC90FDA, %f2;
	fma.rn.f32 	%f15, %f13, 0fB3A22168, %f14;
	fma.rn.f32 	%f62, %f13, 0fA7C234C5, %f15;
	abs.f32 	%f4, %f2;
	setp.ltu.f32 	%p4, %f4, 0f47CE4780;
	mov.u32 	%r89, %r93;
	mov.f32 	%f61, %f62;
	@%p4 bra 	$L__BB11_9;
	setp.neu.f32 	%p5, %f4, 0f7F800000;
	@%p5 bra 	$L__BB11_4;
	mov.f32 	%f18, 0f00000000;
	mul.rn.f32 	%f61, %f2, %f18;
	mov.b32 	%r89, 0;
	bra.uni 	$L__BB11_9;
$L__BB11_4:
	mov.b32 	%r5, %f2;
	shl.b32 	%r42, %r5, 8;
	or.b32  	%r6, %r42, -2147483648;
	mov.b64 	%rd43, 0;
	mov.b32 	%r86, 0;
	mov.u64 	%rd41, __cudart_i2opi_f;
	mov.u64 	%rd42, %rd1;
$L__BB11_5:
	.pragma "nounroll";
	ld.global.nc.u32 	%r43, [%rd41];
	mad.wide.u32 	%rd24, %r43, %r6, %rd43;
	shr.u64 	%rd43, %rd24, 32;
	st.local.u32 	[%rd42], %rd24;
	add.s32 	%r86, %r86, 1;
	add.s64 	%rd42, %rd42, 4;
	add.s64 	%rd41, %rd41, 4;
	setp.ne.s32 	%p6, %r86, 6;
	@%p6 bra 	$L__BB11_5;
	shr.u32 	%r44, %r5, 23;
	st.local.u32 	[%rd1+24], %rd43;
	and.b32  	%r9, %r44, 31;
	and.b32  	%r45, %r44, 224;
	add.s32 	%r46, %r45, -128;
	shr.u32 	%r47, %r46, 5;
	mul.wide.u32 	%rd25, %r47, 4;
	sub.s64 	%rd8, %rd1, %rd25;
	ld.local.u32 	%r87, [%rd8+24];
	ld.local.u32 	%r88, [%rd8+20];
	setp.eq.s32 	%p7, %r9, 0;
	@%p7 bra 	$L__BB11_8;
	shf.l.wrap.b32 	%r87, %r88, %r87, %r9;
	ld.local.u32 	%r48, [%rd8+16];
	shf.l.wrap.b32 	%r88, %r48, %r88, %r9;
$L__BB11_8:
	shr.u32 	%r49, %r87, 30;
	shf.l.wrap.b32 	%r50, %r88, %r87, 2;
	shl.b32 	%r51, %r88, 2;
	shr.u32 	%r52, %r50, 31;
	add.s32 	%r53, %r52, %r49;
	neg.s32 	%r54, %r53;
	setp.lt.s32 	%p8, %r5, 0;
	selp.b32 	%r89, %r54, %r53, %p8;
	xor.b32  	%r55, %r50, %r5;
	shr.s32 	%r56, %r50, 31;
	xor.b32  	%r57, %r56, %r50;
	xor.b32  	%r58, %r56, %r51;
	cvt.u64.u32 	%rd26, %r57;
	shl.b64 	%rd27, %rd26, 32;
	cvt.u64.u32 	%rd28, %r58;
	or.b64  	%rd29, %rd27, %rd28;
	cvt.rn.f64.s64 	%fd1, %rd29;
	mul.f64 	%fd2, %fd1, 0d3BF921FB54442D19;
	cvt.rn.f32.f64 	%f16, %fd2;
	neg.f32 	%f17, %f16;
	setp.lt.s32 	%p9, %r55, 0;
	selp.f32 	%f61, %f17, %f16, %p9;
$L__BB11_9:
	setp.ltu.f32 	%p10, %f4, 0f47CE4780;
	add.s32 	%r60, %r89, 1;
	mul.rn.f32 	%f19, %f61, %f61;
	and.b32  	%r61, %r89, 1;
	setp.eq.b32 	%p11, %r61, 1;
	selp.f32 	%f20, %f61, 0f3F800000, %p11;
	fma.rn.f32 	%f21, %f19, %f20, 0f00000000;
	fma.rn.f32 	%f22, %f19, 0f37CBAC00, 0fBAB607ED;
	selp.f32 	%f23, 0fB94D4153, %f22, %p11;
	selp.f32 	%f24, 0f3C0885E4, 0f3D2AAABB, %p11;
	fma.rn.f32 	%f25, %f23, %f19, %f24;
	selp.f32 	%f26, 0fBE2AAAA8, 0fBEFFFFFF, %p11;
	fma.rn.f32 	%f27, %f25, %f19, %f26;
	fma.rn.f32 	%f28, %f27, %f21, %f20;
	and.b32  	%r62, %r60, 2;
	setp.eq.s32 	%p12, %r62, 0;
	mov.f32 	%f29, 0f00000000;
	sub.f32 	%f30, %f29, %f28;
	selp.f32 	%f8, %f28, %f30, %p12;
	@%p10 bra 	$L__BB11_17;
	setp.neu.f32 	%p13, %f4, 0f7F800000;
	@%p13 bra 	$L__BB11_12;
	mov.f32 	%f33, 0f00000000;
	mul.rn.f32 	%f62, %f2, %f33;
	mov.b32 	%r93, 0;
	bra.uni 	$L__BB11_17;
$L__BB11_12:
	mov.b32 	%r18, %f2;
	shl.b32 	%r64, %r18, 8;
	or.b32  	%r19, %r64, -2147483648;
	mov.b64 	%rd46, 0;
	mov.b32 	%r90, 0;
	mov.u64 	%rd44, __cudart_i2opi_f;
	mov.u64 	%rd45, %rd1;
$L__BB11_13:
	.pragma "nounroll";
	ld.global.nc.u32 	%r65, [%rd44];
	mad.wide.u32 	%rd32, %r65, %r19, %rd46;
	shr.u64 	%rd46, %rd32, 32;
	st.local.u32 	[%rd45], %rd32;
	add.s32 	%r90, %r90, 1;
	add.s64 	%rd45, %rd45, 4;
	add.s64 	%rd44, %rd44, 4;
	setp.ne.s32 	%p14, %r90, 6;
	@%p14 bra 	$L__BB11_13;
	shr.u32 	%r66, %r18, 23;
	st.local.u32 	[%rd1+24], %rd46;
	and.b32  	%r22, %r66, 31;
	and.b32  	%r67, %r66, 224;
	add.s32 	%r68, %r67, -128;
	shr.u32 	%r69, %r68, 5;
	mul.wide.u32 	%rd33, %r69, 4;
	sub.s64 	%rd15, %rd1, %rd33;
	ld.local.u32 	%r91, [%rd15+24];
	ld.local.u32 	%r92, [%rd15+20];
	setp.eq.s32 	%p15, %r22, 0;
	@%p15 bra 	$L__BB11_16;
	shf.l.wrap.b32 	%r91, %r92, %r91, %r22;
	ld.local.u32 	%r70, [%rd15+16];
	shf.l.wrap.b32 	%r92, %r70, %r92, %r22;
$L__BB11_16:
	shr.u32 	%r71, %r91, 30;
	shf.l.wrap.b32 	%r72, %r92, %r91, 2;
	shl.b32 	%r73, %r92, 2;
	shr.u32 	%r74, %r72, 31;
	add.s32 	%r75, %r74, %r71;
	neg.s32 	%r76, %r75;
	setp.lt.s32 	%p16, %r18, 0;
	selp.b32 	%r93, %r76, %r75, %p16;
	xor.b32  	%r77, %r72, %r18;
	shr.s32 	%r78, %r72, 31;
	xor.b32  	%r79, %r78, %r72;
	xor.b32  	%r80, %r78, %r73;
	cvt.u64.u32 	%rd34, %r79;
	shl.b64 	%rd35, %rd34, 32;
	cvt.u64.u32 	%rd36, %r80;
	or.b64  	%rd37, %rd35, %rd36;
	cvt.rn.f64.s64 	%fd3, %rd37;
	mul.f64 	%fd4, %fd3, 0d3BF921FB54442D19;
	cvt.rn.f32.f64 	%f31, %fd4;
	neg.f32 	%f32, %f31;
	setp.lt.s32 	%p17, %r77, 0;
	selp.f32 	%f62, %f32, %f31, %p17;
$L__BB11_17:
	fma.rn.f32 	%f34, %f1, 0f3BBB989D, 0f3F000000;
	cvt.sat.f32.f32 	%f35, %f34;
	mov.f32 	%f36, 0f4B400001;
	mov.f32 	%f37, 0f437C0000;
	fma.rm.f32 	%f38, %f35, %f37, %f36;
	add.f32 	%f39, %f38, 0fCB40007F;
	neg.f32 	%f40, %f39;
	fma.rn.f32 	%f41, %f1, 0f3FB8AA3B, %f40;
	fma.rn.f32 	%f42, %f1, 0f32A57060, %f41;
	ex2.approx.ftz.f32 	%f43, %f42;
	mov.b32 	%r82, %f38;
	shl.b32 	%r83, %r82, 23;
	mov.b32 	%f44, %r83;
	mul.f32 	%f45, %f43, %f44;
	mul.rn.f32 	%f46, %f62, %f62;
	and.b32  	%r84, %r93, 1;
	setp.eq.b32 	%p18, %r84, 1;
	selp.f32 	%f47, 0f3F800000, %f62, %p18;
	fma.rn.f32 	%f48, %f46, %f47, 0f00000000;
	fma.rn.f32 	%f49, %f46, 0f37CBAC00, 0fBAB607ED;
	selp.f32 	%f50, %f49, 0fB94D4153, %p18;
	selp.f32 	%f51, 0f3D2AAABB, 0f3C0885E4, %p18;
	fma.rn.f32 	%f52, %f50, %f46, %f51;
	selp.f32 	%f53, 0fBEFFFFFF, 0fBE2AAAA8, %p18;
	fma.rn.f32 	%f54, %f52, %f46, %f53;
	fma.rn.f32 	%f55, %f54, %f48, %f47;
	and.b32  	%r85, %r93, 2;
	setp.eq.s32 	%p19, %r85, 0;
	mov.f32 	%f56, 0f00000000;
	sub.f32 	%f57, %f56, %f55;
	selp.f32 	%f58, %f55, %f57, %p19;
	mul.f32 	%f59, %f45, %f8;
	mul.f32 	%f60, %f45, %f58;
	cvta.to.global.u64 	%rd38, %rd17;
	add.s64 	%rd40, %rd38, %rd20;
	st.global.v2.f32 	[%rd40], {%f59, %f60};
$L__BB11_18:
	ret;

}
	// .globl	_Z11real_kernelPK6float2jjPf
.visible .entry _Z11real_kernelPK6float2jjPf(
	.param .u64 .ptr .align 1 _Z11real_kernelPK6float2jjPf_param_0,
	.param .u32 _Z11real_kernelPK6float2jjPf_param_1,
	.param .u32 _Z11real_kernelPK6float2jjPf_param_2,
	.param .u64 .ptr .align 1 _Z11real_kernelPK6float2jjPf_param_3
)
{
	.reg .pred 	%p<4>;
	.reg .b32 	%r<14>;
	.reg .b32 	%f<2>;
	.reg .b64 	%rd<9>;

	ld.param.u64 	%rd1, [_Z11real_kernelPK6float2jjPf_param_0];
	ld.param.u32 	%r4, [_Z11real_kernelPK6float2jjPf_param_1];
	ld.param.u32 	%r5, [_Z11real_kernelPK6float2jjPf_param_2];
	ld.param.u64 	%rd2, [_Z11real_kernelPK6float2jjPf_param_3];
	mov.u32 	%r6, %ctaid.x;
	mov.u32 	%r7, %ntid.x;
	mov.u32 	%r8, %tid.x;
	mad.lo.s32 	%r1, %r6, %r7, %r8;
	mov.u32 	%r9, %ctaid.y;
	mov.u32 	%r10, %ntid.y;
	mov.u32 	%r11, %tid.y;
	mad.lo.s32 	%r12, %r9, %r10, %r11;
	setp.ge.u32 	%p1, %r1, %r5;
	setp.ge.u32 	%p2, %r12, %r4;
	or.pred  	%p3, %p1, %p2;
	@%p3 bra 	$L__BB12_2;
	cvta.to.global.u64 	%rd3, %rd1;
	cvta.to.global.u64 	%rd4, %rd2;
	mad.lo.s32 	%r13, %r4, %r1, %r12;
	mul.wide.u32 	%rd5, %r13, 8;
	add.s64 	%rd6, %rd3, %rd5;
	ld.global.f32 	%f1, [%rd6];
	mul.wide.u32 	%rd7, %r13, 4;
	add.s64 	%rd8, %rd4, %rd7;
	st.global.f32 	[%rd8], %f1;
$L__BB12_2:
	ret;

}
	// .globl	_Z11imag_kernelPK6float2jjPf
.visible .entry _Z11imag_kernelPK6float2jjPf(
	.param .u64 .ptr .align 1 _Z11imag_kernelPK6float2jjPf_param_0,
	.param .u32 _Z11imag_kernelPK6float2jjPf_param_1,
	.param .u32 _Z11imag_kernelPK6float2jjPf_param_2,
	.param .u64 .ptr .align 1 _Z11imag_kernelPK6float2jjPf_param_3
)
{
	.reg .pred 	%p<4>;
	.reg .b32 	%r<14>;
	.reg .b32 	%f<2>;
	.reg .b64 	%rd<9>;

	ld.param.u64 	%rd1, [_Z11imag_kernelPK6float2jjPf_param_0];
	ld.param.u32 	%r4, [_Z11imag_kernelPK6float2jjPf_param_1];
	ld.param.u32 	%r5, [_Z11imag_kernelPK6float2jjPf_param_2];
	ld.param.u64 	%rd2, [_Z11imag_kernelPK6float2jjPf_param_3];
	mov.u32 	%r6, %ctaid.x;
	mov.u32 	%r7, %ntid.x;
	mov.u32 	%r8, %tid.x;
	mad.lo.s32 	%r1, %r6, %r7, %r8;
	mov.u32 	%r9, %ctaid.y;
	mov.u32 	%r10, %ntid.y;
	mov.u32 	%r11, %tid.y;
	mad.lo.s32 	%r12, %r9, %r10, %r11;
	setp.ge.u32 	%p1, %r1, %r5;
	setp.ge.u32 	%p2, %r12, %r4;
	or.pred  	%p3, %p1, %p2;
	@%p3 bra 	$L__BB13_2;
	cvta.to.global.u64 	%rd3, %rd1;
	cvta.to.global.u64 	%rd4, %rd2;
	mad.lo.s32 	%r13, %r4, %r1, %r12;
	mul.wide.u32 	%rd5, %r13, 8;
	add.s64 	%rd6, %rd3, %rd5;
	ld.global.f32 	%f1, [%rd6+4];
	mul.wide.u32 	%rd7, %r13, 4;
	add.s64 	%rd8, %rd4, %rd7;
	st.global.f32 	[%rd8], %f1;
$L__BB13_2:
	ret;

}
	// .globl	_Z14col_sum_kernelPKfjjPf
.visible .entry _Z14col_sum_kernelPKfjjPf(
	.param .u64 .ptr .align 1 _Z14col_sum_kernelPKfjjPf_param_0,
	.param .u32 _Z14col_sum_kernelPKfjjPf_param_1,
	.param .u32 _Z14col_sum_kernelPKfjjPf_param_2,
	.param .u64 .ptr .align 1 _Z14col_sum_kernelPKfjjPf_param_3
)
{
	.reg .pred 	%p<11>;
	.reg .b32 	%r<113>;
	.reg .b32 	%f<83>;
	.reg .b64 	%rd<65>;

	ld.param.u64 	%rd3, [_Z14col_sum_kernelPKfjjPf_param_0];
	ld.param.u32 	%r70, [_Z14col_sum_kernelPKfjjPf_param_1];
	ld.param.u32 	%r71, [_Z14col_sum_kernelPKfjjPf_param_2];
	ld.param.u64 	%rd2, [_Z14col_sum_kernelPKfjjPf_param_3];
	cvta.to.global.u64 	%rd1, %rd3;
	mov.u32 	%r72, %ctaid.y;
	mov.u32 	%r73, %ntid.y;
	mul.lo.s32 	%r1, %r72, %r73;
	mov.u32 	%r2, %tid.y;
	add.s32 	%r3, %r1, %r2;
	setp.ge.u32 	%p1, %r3, %r70;
	@%p1 bra 	$L__BB14_15;
	setp.eq.s32 	%p2, %r71, 0;
	mov.f32 	%f82, 0f00000000;
	@%p2 bra 	$L__BB14_14;
	and.b32  	%r4, %r71, 15;
	setp.lt.u32 	%p3, %r71, 16;
	mov.f32 	%f82, 0f00000000;
	mov.b32 	%r109, 0;
	@%p3 bra 	$L__BB14_5;
	and.b32  	%r109, %r71, -16;
	neg.s32 	%r107, %r109;
	add.s32 	%r75, %r2, %r70;
	add.s32 	%r106, %r75, %r1;
	shl.b32 	%r8, %r70, 4;
	shl.b32 	%r76, %r70, 1;
	add.s32 	%r105, %r3, %r76;
	mad.lo.s32 	%r104, %r70, 3, %r3;
	shl.b32 	%r77, %r70, 2;
	add.s32 	%r103, %r3, %r77;
	mad.lo.s32 	%r102, %r70, 5, %r3;
	mad.lo.s32 	%r101, %r70, 6, %r3;
	mad.lo.s32 	%r100, %r70, 7, %r3;
	shl.b32 	%r78, %r70, 3;
	add.s32 	%r99, %r3, %r78;
	mad.lo.s32 	%r98, %r70, 9, %r3;
	mad.lo.s32 	%r97, %r70, 10, %r3;
	mad.lo.s32 	%r96, %r70, 11, %r3;
	mad.lo.s32 	%r95, %r70, 12, %r3;
	mad.lo.s32 	%r94, %r70, 13, %r3;
	mad.lo.s32 	%r93, %r70, 14, %r3;
	mad.lo.s32 	%r92, %r70, 15, %r3;
	mov.f32 	%f82, 0f00000000;
	mov.u32 	%r91, %r3;
$L__BB14_4:
	.pragma "nounroll";
	mul.wide.u32 	%rd4, %r91, 4;
	add.s64 	%rd5, %rd1, %rd4;
	ld.global.f32 	%f18, [%rd5];
	add.f32 	%f19, %f82, %f18;
	mul.wide.u32 	%rd6, %r106, 4;
	add.s64 	%rd7, %rd1, %rd6;
	ld.global.f32 	%f20, [%rd7];
	add.f32 	%f21, %f19, %f20;
	mul.wide.u32 	%rd8, %r105, 4;
	add.s64 	%rd9, %rd1, %rd8;
	ld.global.f32 	%f22, [%rd9];
	add.f32 	%f23, %f21, %f22;
	mul.wide.u32 	%rd10, %r104, 4;
	add.s64 	%rd11, %rd1, %rd10;
	ld.global.f32 	%f24, [%rd11];
	add.f32 	%f25, %f23, %f24;
	mul.wide.u32 	%rd12, %r103, 4;
	add.s64 	%rd13, %rd1, %rd12;
	ld.global.f32 	%f26, [%rd13];
	add.f32 	%f27, %f25, %f26;
	mul.wide.u32 	%rd14, %r102, 4;
	add.s64 	%rd15, %rd1, %rd14;
	ld.global.f32 	%f28, [%rd15];
	add.f32 	%f29, %f27, %f28;
	mul.wide.u32 	%rd16, %r101, 4;
	add.s64 	%rd17, %rd1, %rd16;
	ld.global.f32 	%f30, [%rd17];
	add.f32 	%f31, %f29, %f30;
	mul.wide.u32 	%rd18, %r100, 4;
	add.s64 	%rd19, %rd1, %rd18;
	ld.global.f32 	%f32, [%rd19];
	add.f32 	%f33, %f31, %f32;
	mul.wide.u32 	%rd20, %r99, 4;
	add.s64 	%rd21, %rd1, %rd20;
	ld.global.f32 	%f34, [%rd21];
	add.f32 	%f35, %f33, %f34;
	mul.wide.u32 	%rd22, %r98, 4;
	add.s64 	%rd23, %rd1, %rd22;
	ld.global.f32 	%f36, [%rd23];
	add.f32 	%f37, %f35, %f36;
	mul.wide.u32 	%rd24, %r97, 4;
	add.s64 	%rd25, %rd1, %rd24;
	ld.global.f32 	%f38, [%rd25];
	add.f32 	%f39, %f37, %f38;
	mul.wide.u32 	%rd26, %r96, 4;
	add.s64 	%rd27, %rd1, %rd26;
	ld.global.f32 	%f40, [%rd27];
	add.f32 	%f41, %f39, %f40;
	mul.wide.u32 	%rd28, %r95, 4;
	add.s64 	%rd29, %rd1, %rd28;
	ld.global.f32 	%f42, [%rd29];
	add.f32 	%f43, %f41, %f42;
	mul.wide.u32 	%rd30, %r94, 4;
	add.s64 	%rd31, %rd1, %rd30;
	ld.global.f32 	%f44, [%rd31];
	add.f32 	%f45, %f43, %f44;
	mul.wide.u32 	%rd32, %r93, 4;
	add.s64 	%rd33, %rd1, %rd32;
	ld.global.f32 	%f46, [%rd33];
	add.f32 	%f47, %f45, %f46;
	mul.wide.u32 	%rd34, %r92, 4;
	add.s64 	%rd35, %rd1, %rd34;
	ld.global.f32 	%f48, [%rd35];
	add.f32 	%f82, %f47, %f48;
	add.s32 	%r107, %r107, 16;
	add.s32 	%r106, %r106, %r8;
	add.s32 	%r105, %r105, %r8;
	add.s32 	%r104, %r104, %r8;
	add.s32 	%r103, %r103, %r8;
	add.s32 	%r102, %r102, %r8;
	add.s32 	%r101, %r101, %r8;
	add.s32 	%r100, %r100, %r8;
	add.s32 	%r99, %r99, %r8;
	add.s32 	%r98, %r98, %r8;
	add.s32 	%r97, %r97, %r8;
	add.s32 	%r96, %r96, %r8;
	add.s32 	%r95, %r95, %r8;
	add.s32 	%r94, %r94, %r8;
	add.s32 	%r93, %r93, %r8;
	add.s32 	%r92, %r92, %r8;
	add.s32 	%r91, %r91, %r8;
	setp.ne.s32 	%p4, %r107, 0;
	@%p4 bra 	$L__BB14_4;
$L__BB14_5:
	setp.eq.s32 	%p5, %r4, 0;
	@%p5 bra 	$L__BB14_14;
	and.b32  	%r58, %r71, 7;
	setp.lt.u32 	%p6, %r4, 8;
	@%p6 bra 	$L__BB14_8;
	mad.lo.s32 	%r79, %r109, %r70, %r3;
	mul.wide.u32 	%rd36, %r79, 4;
	add.s64 	%rd37, %rd1, %rd36;
	ld.global.f32 	%f50, [%rd37];
	add.f32 	%f51, %f82, %f50;
	add.s32 	%r80, %r79, %r70;
	mul.wide.u32 	%rd38, %r80, 4;
	add.s64 	%rd39, %rd1, %rd38;
	ld.global.f32 	%f52, [%rd39];
	add.f32 	%f53, %f51, %f52;
	add.s32 	%r81, %r80, %r70;
	mul.wide.u32 	%rd40, %r81, 4;
	add.s64 	%rd41, %rd1, %rd40;
	ld.global.f32 	%f54, [%rd41];
	add.f32 	%f55, %f53, %f54;
	add.s32 	%r82, %r81, %r70;
	mul.wide.u32 	%rd42, %r82, 4;
	add.s64 	%rd43, %rd1, %rd42;
	ld.global.f32 	%f56, [%rd43];
	add.f32 	%f57, %f55, %f56;
	add.s32 	%r83, %r82, %r70;
	mul.wide.u32 	%rd44, %r83, 4;
	add.s64 	%rd45, %rd1, %rd44;
	ld.global.f32 	%f58, [%rd45];
	add.f32 	%f59, %f57, %f58;
	add.s32 	%r84, %r83, %r70;
	mul.wide.u32 	%rd46, %r84, 4;
	add.s64 	%rd47, %rd1, %rd46;
	ld.global.f32 	%f60, [%rd47];
	add.f32 	%f61, %f59, %f60;
	add.s32 	%r85, %r84, %r70;
	mul.wide.u32 	%rd48, %r85, 4;
	add.s64 	%rd49, %rd1, %rd48;
	ld.global.f32 	%f62, [%rd49];
	add.f32 	%f63, %f61, %f62;
	add.s32 	%r86, %r85, %r70;
	mul.wide.u32 	%rd50, %r86, 4;
	add.s64 	%rd51, %rd1, %rd50;
	ld.global.f32 	%f64, [%rd51];
	add.f32 	%f82, %f63, %f64;
	add.s32 	%r109, %r109, 8;
$L__BB14_8:
	setp.eq.s32 	%p7, %r58, 0;
	@%p7 bra 	$L__BB14_14;
	and.b32  	%r61, %r71, 3;
	setp.lt.u32 	%p8, %r58, 4;
	@%p8 bra 	$L__BB14_11;
	mad.lo.s32 	%r87, %r109, %r70, %r3;
	mul.wide.u32 	%rd52, %r87, 4;
	add.s64 	%rd53, %rd1, %rd52;
	ld.global.f32 	%f66, [%rd53];
	add.f32 	%f67, %f82, %f66;
	add.s32 	%r88, %r87, %r70;
	mul.wide.u32 	%rd54, %r88, 4;
	add.s64 	%rd55, %rd1, %rd54;
	ld.global.f32 	%f68, [%rd55];
	add.f32 	%f69, %f67, %f68;
	add.s32 	%r89, %r88, %r70;
	mul.wide.u32 	%rd56, %r89, 4;
	add.s64 	%rd57, %rd1, %rd56;
	ld.global.f32 	%f70, [%rd57];
	add.f32 	%f71, %f69, %f70;
	add.s32 	%r90, %r89, %r70;
	mul.wide.u32 	%rd58, %r90, 4;
	add.s64 	%rd59, %rd1, %rd58;
	ld.global.f32 	%f72, [%rd59];
	add.f32 	%f82, %f71, %f72;
	add.s32 	%r109, %r109, 4;
$L__BB14_11:
	setp.eq.s32 	%p9, %r61, 0;
	@%p9 bra 	$L__BB14_14;
	mad.lo.s32 	%r112, %r109, %r70, %r3;
	neg.s32 	%r111, %r61;
$L__BB14_13:
	.pragma "nounroll";
	mul.wide.u32 	%rd60, %r112, 4;
	add.s64 	%rd61, %rd1, %rd60;
	ld.global.f32 	%f73, [%rd61];
	add.f32 	%f82, %f82, %f73;
	add.s32 	%r112, %r112, %r70;
	add.s32 	%r111, %r111, 1;
	setp.ne.s32 	%p10, %r111, 0;
	@%p10 bra 	$L__BB14_13;
$L__BB14_14:
	cvta.to.global.u64 	%rd62, %rd2;
	mul.wide.u32 	%rd63, %r3, 4;
	add.s64 	%rd64, %rd62, %rd63;
	st.global.f32 	[%rd64], %f82;
$L__BB14_15:
	ret;

}
	// .globl	_Z34generate_propagation_matrix_kernelPKfS0_S0_jjP6float2
.visible .entry _Z34generate_propagation_matrix_kernelPKfS0_S0_jjP6float2(
	.param .u64 .ptr .align 1 _Z34generate_propagation_matrix_kernelPKfS0_S0_jjP6float2_param_0,
	.param .u64 .ptr .align 1 _Z34generate_propagation_matrix_kernelPKfS0_S0_jjP6float2_param_1,
	.param .u64 .ptr .align 1 _Z34generate_propagation_matrix_kernelPKfS0_S0_jjP6float2_param_2,
	.param .u32 _Z34generate_propagation_matrix_kernelPKfS0_S0_jjP6float2_param_3,
	.param .u32 _Z34generate_propagation_matrix_kernelPKfS0_S0_jjP6float2_param_4,
	.param .u64 .ptr .align 1 _Z34generate_propagation_matrix_kernelPKfS0_S0_jjP6float2_param_5
)
{
	.local .align 4 .b8 	__local_depot15[28];
	.reg .b64 	%SP;
	.reg .b64 	%SPL;
	.reg .pred 	%p<20>;
	.reg .b32 	%r<96>;
	.reg .b32 	%f<65>;
	.reg .b64 	%rd<59>;
	.reg .b64 	%fd<8>;

	mov.u64 	%SPL, __local_depot15;
	ld.param.u64 	%rd16, [_Z34generate_propagation_matrix_kernelPKfS0_S0_jjP6float2_param_0];
	ld.param.u64 	%rd17, [_Z34generate_propagation_matrix_kernelPKfS0_S0_jjP6float2_param_1];
	ld.param.u64 	%rd18, [_Z34generate_propagation_matrix_kernelPKfS0_S0_jjP6float2_param_2];
	ld.param.u32 	%r31, [_Z34generate_propagation_matrix_kernelPKfS0_S0_jjP6float2_param_3];
	ld.param.u32 	%r32, [_Z34generate_propagation_matrix_kernelPKfS0_S0_jjP6float2_param_4];
	ld.param.u64 	%rd19, [_Z34generate_propagation_matrix_kernelPKfS0_S0_jjP6float2_param_5];
	add.u64 	%rd1, %SPL, 0;
	mov.u32 	%r33, %ctaid.x;
	mov.u32 	%r34, %ntid.x;
	mov.u32 	%r35, %tid.x;
	mad.lo.s32 	%r1, %r33, %r34, %r35;
	mov.u32 	%r36, %ctaid.y;
	mov.u32 	%r37, %ntid.y;
	mov.u32 	%r38, %tid.y;
	mad.lo.s32 	%r39, %r36, %r37, %r38;
	setp.ge.u32 	%p1, %r1, %r32;
	setp.ge.u32 	%p2, %r39, %r31;
	or.pred  	%p3, %p1, %p2;
	@%p3 bra 	$L__BB15_18;
	cvta.to.global.u64 	%rd21, %rd17;
	cvta.to.global.u64 	%rd22, %rd16;
	cvta.to.global.u64 	%rd23, %rd18;
	mul.lo.s32 	%r40, %r39, 3;
	mul.wide.u32 	%rd24, %r40, 4;
	add.s64 	%rd25, %rd21, %rd24;
	ld.global.f32 	%f12, [%rd25];
	mul.lo.s32 	%r41, %r1, 3;
	mul.wide.u32 	%rd26, %r41, 4;
	add.s64 	%rd27, %rd22, %rd26;
	ld.global.f32 	%f13, [%rd27];
	sub.f32 	%f14, %f12, %f13;
	ld.global.f32 	%f15, [%rd25+4];
	add.s32 	%r42, %r41, 1;
	mul.wide.u32 	%rd28, %r42, 4;
	add.s64 	%rd29, %rd22, %rd28;
	ld.global.f32 	%f16, [%rd29];
	sub.f32 	%f17, %f15, %f16;
	ld.global.f32 	%f18, [%rd25+8];
	add.s32 	%r43, %r41, 2;
	mul.wide.u32 	%rd30, %r43, 4;
	add.s64 	%rd31, %rd22, %rd30;
	ld.global.f32 	%f19, [%rd31];
	sub.f32 	%f20, %f18, %f19;
	mul.f32 	%f21, %f17, %f17;
	fma.rn.f32 	%f22, %f14, %f14, %f21;
	fma.rn.f32 	%f23, %f20, %f20, %f22;
	sqrt.rn.f32 	%f1, %f23;
	mul.wide.u32 	%rd32, %r1, 4;
	add.s64 	%rd33, %rd23, %rd32;
	ld.global.f32 	%f24, [%rd33];
	mul.f32 	%f2, %f1, %f24;
	mul.f32 	%f25, %f2, 0f3F22F983;
	cvt.rni.s32.f32 	%r95, %f25;
	cvt.rn.f32.s32 	%f26, %r95;
	fma.rn.f32 	%f27, %f26, 0fBFC90FDA, %f2;
	fma.rn.f32 	%f28, %f26, 0fB3A22168, %f27;
	fma.rn.f32 	%f64, %f26, 0fA7C234C5, %f28;
	abs.f32 	%f4, %f2;
	setp.ltu.f32 	%p4, %f4, 0f47CE4780;
	mov.u32 	%r91, %r95;
	mov.f32 	%f63, %f64;
	@%p4 bra 	$L__BB15_9;
	setp.neu.f32 	%p5, %f4, 0f7F800000;
	@%p5 bra 	$L__BB15_4;
	mov.f32 	%f31, 0f00000000;
	mul.rn.f32 	%f63, %f2, %f31;
	mov.b32 	%r91, 0;
	bra.uni 	$L__BB15_9;
$L__BB15_4:
	mov.b32 	%r4, %f2;
	shl.b32 	%r45, %r4, 8;
	or.b32  	%r5, %r45, -2147483648;
	mov.b64 	%rd55, 0;
	mov.b32 	%r88, 0;
	mov.u64 	%rd53, __cudart_i2opi_f;
	mov.u64 	%rd54, %rd1;
$L__BB15_5:
	.pragma "nounroll";
	ld.global.nc.u32 	%r46, [%rd53];
	mad.wide.u32 	%rd36, %r46, %r5, %rd55;
	shr.u64 	%rd55, %rd36, 32;
	st.local.u32 	[%rd54], %rd36;
	add.s32 	%r88, %r88, 1;
	add.s64 	%rd54, %rd54, 4;
	add.s64 	%rd53, %rd53, 4;
	setp.ne.s32 	%p6, %r88, 6;
	@%p6 bra 	$L__BB15_5;
	shr.u32 	%r47, %r4, 23;
	st.local.u32 	[%rd1+24], %rd55;
	and.b32  	%r8, %r47, 31;
	and.b32  	%r48, %r47, 224;
	add.s32 	%r49, %r48, -128;
	shr.u32 	%r50, %r49, 5;
	mul.wide.u32 	%rd37, %r50, 4;
	sub.s64 	%rd8, %rd1, %rd37;
	ld.local.u32 	%r89, [%rd8+24];
	ld.local.u32 	%r90, [%rd8+20];
	setp.eq.s32 	%p7, %r8, 0;
	@%p7 bra 	$L__BB15_8;
	shf.l.wrap.b32 	%r89, %r90, %r89, %r8;
	ld.local.u32 	%r51, [%rd8+16];
	shf.l.wrap.b32 	%r90, %r51, %r90, %r8;
$L__BB15_8:
	shr.u32 	%r52, %r89, 30;
	shf.l.wrap.b32 	%r53, %r90, %r89, 2;
	shl.b32 	%r54, %r90, 2;
	shr.u32 	%r55, %r53, 31;
	add.s32 	%r56, %r55, %r52;
	neg.s32 	%r57, %r56;
	setp.lt.s32 	%p8, %r4, 0;
	selp.b32 	%r91, %r57, %r56, %p8;
	xor.b32  	%r58, %r53, %r4;
	shr.s32 	%r59, %r53, 31;
	xor.b32  	%r60, %r59, %r53;
	xor.b32  	%r61, %r59, %r54;
	cvt.u64.u32 	%rd38, %r60;
	shl.b64 	%rd39, %rd38, 32;
	cvt.u64.u32 	%rd40, %r61;
	or.b64  	%rd41, %rd39, %rd40;
	cvt.rn.f64.s64 	%fd1, %rd41;
	mul.f64 	%fd2, %fd1, 0d3BF921FB54442D19;
	cvt.rn.f32.f64 	%f29, %fd2;
	neg.f32 	%f30, %f29;
	setp.lt.s32 	%p9, %r58, 0;
	selp.f32 	%f63, %f30, %f29, %p9;
$L__BB15_9:
	setp.ltu.f32 	%p10, %f4, 0f47CE4780;
	add.s32 	%r63, %r91, 1;
	mul.rn.f32 	%f32, %f63, %f63;
	and.b32  	%r64, %r91, 1;
	setp.eq.b32 	%p11, %r64, 1;
	selp.f32 	%f33, %f63, 0f3F800000, %p11;
	fma.rn.f32 	%f34, %f32, %f33, 0f00000000;
	fma.rn.f32 	%f35, %f32, 0f37CBAC00, 0fBAB607ED;
	selp.f32 	%f36, 0fB94D4153, %f35, %p11;
	selp.f32 	%f37, 0f3C0885E4, 0f3D2AAABB, %p11;
	fma.rn.f32 	%f38, %f36, %f32, %f37;
	selp.f32 	%f39, 0fBE2AAAA8, 0fBEFFFFFF, %p11;
	fma.rn.f32 	%f40, %f38, %f32, %f39;
	fma.rn.f32 	%f41, %f40, %f34, %f33;
	and.b32  	%r65, %r63, 2;
	setp.eq.s32 	%p12, %r65, 0;
	mov.f32 	%f42, 0f00000000;
	sub.f32 	%f43, %f42, %f41;
	selp.f32 	%f8, %f41, %f43, %p12;
	@%p10 bra 	$L__BB15_17;
	setp.neu.f32 	%p13, %f4, 0f7F800000;
	@%p13 bra 	$L__BB15_12;
	mov.f32 	%f46, 0f00000000;
	mul.rn.f32 	%f64, %f2, %f46;
	mov.b32 	%r95, 0;
	bra.uni 	$L__BB15_17;
$L__BB15_12:
	mov.b32 	%r17, %f2;
	shl.b32 	%r67, %r17, 8;
	or.b32  	%r18, %r67, -2147483648;
	mov.b64 	%rd58, 0;
	mov.b32 	%r92, 0;
	mov.u64 	%rd56, __cudart_i2opi_f;
	mov.u64 	%rd57, %rd1;
$L__BB15_13:
	.pragma "nounroll";
	ld.global.nc.u32 	%r68, [%rd56];
	mad.wide.u32 	%rd44, %r68, %r18, %rd58;
	shr.u64 	%rd58, %rd44, 32;
	st.local.u32 	[%rd57], %rd44;
	add.s32 	%r92, %r92, 1;
	add.s64 	%rd57, %rd57, 4;
	add.s64 	%rd56, %rd56, 4;
	setp.ne.s32 	%p14, %r92, 6;
	@%p14 bra 	$L__BB15_13;
	shr.u32 	%r69, %r17, 23;
	st.local.u32 	[%rd1+24], %rd58;
	and.b32  	%r21, %r69, 31;
	and.b32  	%r70, %r69, 224;
	add.s32 	%r71, %r70, -128;
	shr.u32 	%r72, %r71, 5;
	mul.wide.u32 	%rd45, %r72, 4;
	sub.s64 	%rd15, %rd1, %rd45;
	ld.local.u32 	%r93, [%rd15+24];
	ld.local.u32 	%r94, [%rd15+20];
	setp.eq.s32 	%p15, %r21, 0;
	@%p15 bra 	$L__BB15_16;
	shf.l.wrap.b32 	%r93, %r94, %r93, %r21;
	ld.local.u32 	%r73, [%rd15+16];
	shf.l.wrap.b32 	%r94, %r73, %r94, %r21;
$L__BB15_16:
	shr.u32 	%r74, %r93, 30;
	shf.l.wrap.b32 	%r75, %r94, %r93, 2;
	shl.b32 	%r76, %r94, 2;
	shr.u32 	%r77, %r75, 31;
	add.s32 	%r78, %r77, %r74;
	neg.s32 	%r79, %r78;
	setp.lt.s32 	%p16, %r17, 0;
	selp.b32 	%r95, %r79, %r78, %p16;
	xor.b32  	%r80, %r75, %r17;
	shr.s32 	%r81, %r75, 31;
	xor.b32  	%r82, %r81, %r75;
	xor.b32  	%r83, %r81, %r76;
	cvt.u64.u32 	%rd46, %r82;
	shl.b64 	%rd47, %rd46, 32;
	cvt.u64.u32 	%rd48, %r83;
	or.b64  	%rd49, %rd47, %rd48;
	cvt.rn.f64.s64 	%fd3, %rd49;
	mul.f64 	%fd4, %fd3, 0d3BF921FB54442D19;
	cvt.rn.f32.f64 	%f44, %fd4;
	neg.f32 	%f45, %f44;
	setp.lt.s32 	%p17, %r80, 0;
	selp.f32 	%f64, %f45, %f44, %p17;
$L__BB15_17:
	cvt.f64.f32 	%fd5, %f1;
	mov.f64 	%fd6, 0d40B121E67D982E91;
	div.rn.f64 	%fd7, %fd6, %fd5;
	cvt.rn.f32.f64 	%f47, %fd7;
	mul.rn.f32 	%f48, %f64, %f64;
	and.b32  	%r85, %r95, 1;
	setp.eq.b32 	%p18, %r85, 1;
	selp.f32 	%f49, 0f3F800000, %f64, %p18;
	fma.rn.f32 	%f50, %f48, %f49, 0f00000000;
	fma.rn.f32 	%f51, %f48, 0f37CBAC00, 0fBAB607ED;
	selp.f32 	%f52, %f51, 0fB94D4153, %p18;
	selp.f32 	%f53, 0f3D2AAABB, 0f3C0885E4, %p18;
	fma.rn.f32 	%f54, %f52, %f48, %f53;
	selp.f32 	%f55, 0fBEFFFFFF, 0fBE2AAAA8, %p18;
	fma.rn.f32 	%f56, %f54, %f48, %f55;
	fma.rn.f32 	%f57, %f56, %f50, %f49;
	and.b32  	%r86, %r95, 2;
	setp.eq.s32 	%p19, %r86, 0;
	mov.f32 	%f58, 0f00000000;
	sub.f32 	%f59, %f58, %f57;
	selp.f32 	%f60, %f57, %f59, %p19;
	mul.f32 	%f61, %f60, %f47;
	mad.lo.s32 	%r87, %r31, %r1, %r39;
	cvta.to.global.u64 	%rd50, %rd19;
	mul.wide.u32 	%rd51, %r87, 8;
	add.s64 	%rd52, %rd50, %rd51;
	mul.f32 	%f62, %f8, %f47;
	st.global.v2.f32 	[%rd52], {%f62, %f61};
$L__BB15_18:
	ret;

}


// ===== COMPILED SASS (sm_100) =====

	.target	sm_100

	.elftype	@"ET_EXEC"


//--------------------- .note.nv.tkinfo           --------------------------
	.section	.note.nv.tkinfo,"",@"SHT_NOTE"
	.sectionflags	@"SHF_NOTE_NV_TKINFO"
	.tkinfo
        /*0018*/ 	.word	0x00000002
        /*0030*/ 	.string	""
        /*0030*/ 	.string	"ptxas"
        /*0030*/ 	.string	"Cuda compilation tools, release 13.0, V13.0.88"
        /*0030*/ 	.string	"Build cuda_13.0.r13.0/compiler.36424714_0"
        /*0030*/ 	.string	"-arch sm_100 -m 64 "



//--------------------- .note.nv.cuinfo           --------------------------
	.section	.note.nv.cuinfo,"",@"SHT_NOTE"
	.sectionflags	@"SHF_NOTE_NV_CUINFO"
        /*0018*/ 	.short	0x0002
        /*001a*/ 	.short	0x0064
        /*001c*/ 	.short	0x0082
	.zero		2


//--------------------- .nv.info                  --------------------------
	.section	.nv.info,"",@"SHT_CUDA_INFO"
	.align	4


	//----- nvinfo : EIATTR_REGCOUNT
	.align		4
        /*0000*/ 	.byte	0x04, 0x2f
        /*0002*/ 	.short	(.L_2 - .L_1)
	.align		4
.L_1:
        /*0004*/ 	.word	index@(_Z16scaled_to_kernelPK6float2S1_jjPS_)
        /*0008*/ 	.word	0x00000012


	//----- nvinfo : EIATTR_FRAME_SIZE
	.align		4
.L_2:
        /*000c*/ 	.byte	0x04, 0x11
        /*000e*/ 	.short	(.L_4 - .L_3)
	.align		4
.L_3:
        /*0010*/ 	.word	index@($__internal_4_$__cuda_sm3x_div_rn_noftz_f32_slowpath)
        /*0014*/ 	.word	0x00000000


	//----- nvinfo : EIATTR_FRAME_SIZE
	.align		4
.L_4:
        /*0018*/ 	.byte	0x04, 0x11
        /*001a*/ 	.short	(.L_6 - .L_5)
	.align		4
.L_5:
        /*001c*/ 	.word	index@($__internal_3_$__cuda_sm20_sqrt_rn_f32_slowpath)
        /*0020*/ 	.word	0x00000000


	//----- nvinfo : EIATTR_FRAME_SIZE
	.align		4
.L_6:
        /*0024*/ 	.byte	0x04, 0x11
        /*0026*/ 	.short	(.L_8 - .L_7)
	.align		4
.L_7:
        /*0028*/ 	.word	index@(_Z16scaled_to_kernelPK6float2S1_jjPS_)
        /*002c*/ 	.word	0x00000000


	//----- nvinfo : EIATTR_REGCOUNT
	.align		4
.L_8:
        /*0030*/ 	.byte	0x04, 0x2f
        /*0032*/ 	.short	(.L_10 - .L_9)
	.align		4
.L_9:
        /*0034*/ 	.word	index@(_Z19get_diagonal_kernelPK6float2jjPS_)
        /*0038*/ 	.word	0x0000000a


	//----- nvinfo : EIATTR_FRAME_SIZE
	.align		4
.L_10:
        /*003c*/ 	.byte	0x04, 0x11
        /*003e*/ 	.short	(.L_12 - .L_11)
	.align		4
.L_11:
        /*0040*/ 	.word	index@(_Z19get_diagonal_kernelPK6float2jjPS_)
        /*0044*/ 	.word	0x00000000


	//----- nvinfo : EIATTR_REGCOUNT
	.align		4
.L_12:
        /*0048*/ 	.byte	0x04, 0x2f
        /*004a*/ 	.short	(.L_14 - .L_13)
	.align		4
.L_13:
        /*004c*/ 	.word	index@(_Z19get_diagonal_kernelPKfjjPf)
        /*0050*/ 	.word	0x0000000a


	//----- nvinfo : EIATTR_FRAME_SIZE
	.align		4
.L_14:
        /*0054*/ 	.byte	0x04, 0x11
        /*0056*/ 	.short	(.L_16 - .L_15)
	.align		4
.L_15:
        /*0058*/ 	.word	index@(_Z19get_diagonal_kernelPKfjjPf)
        /*005c*/ 	.word	0x00000000


	//----- nvinfo : EIATTR_REGCOUNT
	.align		4
.L_16:
        /*0060*/ 	.byte	0x04, 0x2f
        /*0062*/ 	.short	(.L_18 - .L_17)
	.align		4
.L_17:
        /*0064*/ 	.word	index@(_Z21set_diagonal_kernel_cPK6float2jPS_)
        /*0068*/ 	.word	0x0000000a


	//----- nvinfo : EIATTR_FRAME_SIZE
	.align		4
.L_18:
        /*006c*/ 	.byte	0x04, 0x11
        /*006e*/ 	.short	(.L_20 - .L_19)
	.align		4
.L_19:
        /*0070*/ 	.word	index@(_Z21set_diagonal_kernel_cPK6float2jPS_)
        /*0074*/ 	.word	0x00000000


	//----- nvinfo : EIATTR_REGCOUNT
	.align		4
.L_20:
        /*0078*/ 	.byte	0x04, 0x2f
        /*007a*/ 	.short	(.L_22 - .L_21)
	.align		4
.L_21:
        /*007c*/ 	.word	index@(_Z19set_diagonal_kernelPKfjPf)
        /*0080*/ 	.word	0x0000000a


	//----- nvinfo : EIATTR_FRAME_SIZE
	.align		4
.L_22:
        /*0084*/ 	.byte	0x04, 0x11
        /*0086*/ 	.short	(.L_24 - .L_23)
	.align		4
.L_23:
        /*0088*/ 	.word	index@(_Z19set_diagonal_kernelPKfjPf)
        /*008c*/ 	.word	0x00000000


	//----- nvinfo : EIATTR_REGCOUNT
	.align		4
.L_24:
        /*0090*/ 	.byte	0x04, 0x2f
        /*0092*/ 	.short	(.L_26 - .L_25)
	.align		4
.L_25:
        /*0094*/ 	.word	index@(_Z17reciprocal_kernelPK6float2jjPS_)
        /*0098*/ 	.word	0x00000012


	//----- nvinfo : EIATTR_FRAME_SIZE
	.align		4
.L_26:
        /*009c*/ 	.byte	0x04, 0x11
        /*009e*/ 	.short	(.L_28 - .L_27)
	.align		4
.L_27:
        /*00a0*/ 	.word	index@($__internal_2_$__cuda_sm3x_div_rn_noftz_f32_slowpath)
        /*00a4*/ 	.word	0x00000000


	//----- nvinfo : EIATTR_FRAME_SIZE
	.align		4
.L_28:
        /*00a8*/ 	.byte	0x04, 0x11
        /*00aa*/ 	.short	(.L_30 - .L_29)
	.align		4
.L_29:
        /*00ac*/ 	.word	index@(_Z17reciprocal_kernelPK6float2jjPS_)
        /*00b0*/ 	.word	0x00000000


	//----- nvinfo : EIATTR_REGCOUNT
	.align		4
.L_30:
        /*00b4*/ 	.byte	0x04, 0x2f
        /*00b6*/ 	.short	(.L_32 - .L_31)
	.align		4
.L_31:
        /*00b8*/ 	.word	index@(_Z23hadamard_product_kernelPK6float2S1_jjPS_)
        /*00bc*/ 	.word	0x0000000e


	//----- nvinfo : EIATTR_FRAME_SIZE
	.align		4
.L_32:
        /*00c0*/ 	.byte	0x04, 0x11
        /*00c2*/ 	.short	(.L_34 - .L_33)
	.align		4
.L_33:
        /*00c4*/ 	.word	index@(_Z23hadamard_product_kernelPK6float2S1_jjPS_)
        /*00c8*/ 	.word	0x00000000


	//----- nvinfo : EIATTR_REGCOUNT
	.align		4
.L_34:
        /*00cc*/ 	.byte	0x04, 0x2f
        /*00ce*/ 	.short	(.L_36 - .L_35)
	.align		4
.L_35:
        /*00d0*/ 	.word	index@(_Z19norm_squared_kernelPK6float2jjPf)
        /*00d4*/ 	.word	0x0000000c


	//----- nvinfo : EIATTR_FRAME_SIZE
	.align		4
.L_36:
        /*00d8*/ 	.byte	0x04, 0x11
        /*00da*/ 	.short	(.L_38 - .L_37)
	.align		4
.L_37:
        /*00dc*/ 	.word	index@(_Z19norm_squared_kernelPK6float2jjPf)
        /*00e0*/ 	.word	0x00000000


	//----- nvinfo : EIATTR_REGCOUNT
	.align		4
.L_38:
        /*00e4*/ 	.byte	0x04, 0x2f
        /*00e6*/ 	.short	(.L_40 - .L_39)
	.align		4
.L_39:
        /*00e8*/ 	.word	index@(_Z19make_complex_kernelPKfjjP6float2)
        /*00ec*/ 	.word	0x0000000c


	//----- nvinfo : EIATTR_FRAME_SIZE
	.align		4
.L_40:
        /*00f0*/ 	.byte	0x04, 0x11
        /*00f2*/ 	.short	(.L_42 - .L_41)
	.align		4
.L_41:
        /*00f4*/ 	.word	index@(_Z19make_complex_kernelPKfjjP6float2)
        /*00f8*/ 	.word	0x00000000


	//----- nvinfo : EIATTR_REGCOUNT
	.align		4
.L_42:
        /*00fc*/ 	.byte	0x04, 0x2f
        /*00fe*/ 	.short	(.L_44 - .L_43)
	.align		4
.L_43:
        /*0100*/ 	.word	index@(_Z20make_complex2_kernelPKfS0_jjP6float2)
        /*0104*/ 	.word	0x0000000e


	//----- nvinfo : EIATTR_FRAME_SIZE
	.align		4
.L_44:
        /*0108*/ 	.byte	0x04, 0x11
        /*010a*/ 	.short	(.L_46 - .L_45)
	.align		4
.L_45:
        /*010c*/ 	.word	index@(_Z20make_complex2_kernelPKfS0_jjP6float2)
        /*0110*/ 	.word	0x00000000


	//----- nvinfo : EIATTR_REGCOUNT
	.align		4
.L_46:
        /*0114*/ 	.byte	0x04, 0x2f
        /*0116*/ 	.short	(.L_48 - .L_47)
	.align		4
.L_47:
        /*0118*/ 	.word	index@(_Z11conj_kernelPK6float2jjPS_)
        /*011c*/ 	.word	0x0000000a


	//----- nvinfo : EIATTR_FRAME_SIZE
	.align		4
.L_48:
        /*0120*/ 	.byte	0x04, 0x11
        /*0122*/ 	.short	(.L_50 - .L_49)
	.align		4
.L_49:
        /*0124*/ 	.word	index@(_Z11conj_kernelPK6float2jjPS_)
        /*0128*/ 	.word	0x00000000


	//----- nvinfo : EIATTR_REGCOUNT
	.align		4
.L_50:
        /*012c*/ 	.byte	0x04, 0x2f
        /*012e*/ 	.short	(.L_52 - .L_51)
	.align		4
.L_51:
        /*0130*/ 	.word	index@(_Z10exp_kernelPK6float2jjPS_)
        /*0134*/ 	.word	0x00000017


	//----- nvinfo : EIATTR_FRAME_SIZE
	.align		4
.L_52:
        /*0138*/ 	.byte	0x04, 0x11
        /*013a*/ 	.short	(.L_54 - .L_53)
	.align		4
.L_53:
        /*013c*/ 	.word	index@(_Z10exp_kernelPK6float2jjPS_)
        /*0140*/ 	.word	0x00000000


	//----- nvinfo : EIATTR_REGCOUNT
	.align		4
.L_54:
        /*0144*/ 	.byte	0x04, 0x2f
        /*0146*/ 	.short	(.L_56 - .L_55)
	.align		4
.L_55:
        /*0148*/ 	.word	index@(_Z11real_kernelPK6float2jjPf)
        /*014c*/ 	.word	0x0000000a


	//----- nvinfo : EIATTR_FRAME_SIZE
	.align		4
.L_56:
        /*0150*/ 	.byte	0x04, 0x11
        /*0152*/ 	.short	(.L_58 - .L_57)
	.align		4
.L_57:
        /*0154*/ 	.word	index@(_Z11real_kernelPK6float2jjPf)
        /*0158*/ 	.word	0x00000000


	//----- nvinfo : EIATTR_REGCOUNT
	.align		4
.L_58:
        /*015c*/ 	.byte	0x04, 0x2f
        /*015e*/ 	.short	(.L_60 - .L_59)
	.align		4
.L_59:
        /*0160*/ 	.word	index@(_Z11imag_kernelPK6float2jjPf)
        /*0164*/ 	.word	0x0000000a


	//----- nvinfo : EIATTR_FRAME_SIZE
	.align		4
.L_60:
        /*0168*/ 	.byte	0x04, 0x11
        /*016a*/ 	.short	(.L_62 - .L_61)
	.align		4
.L_61:
        /*016c*/ 	.word	index@(_Z11imag_kernelPK6float2jjPf)
        /*0170*/ 	.word	0x00000000


	//----- nvinfo : EIATTR_REGCOUNT
	.align		4
.L_62:
        /*0174*/ 	.byte	0x04, 0x2f
        /*0176*/ 	.short	(.L_64 - .L_63)
	.align		4
.L_63:
        /*0178*/ 	.word	index@(_Z14col_sum_kernelPKfjjPf)
        /*017c*/ 	.word	0x00000020


	//----- nvinfo : EIATTR_FRAME_SIZE
	.align		4
.L_64:
        /*0180*/ 	.byte	0x04, 0x11
        /*0182*/ 	.short	(.L_66 - .L_65)
	.align		4
.L_65:
        /*0184*/ 	.word	index@(_Z14col_sum_kernelPKfjjPf)
        /*0188*/ 	.word	0x00000000


	//----- nvinfo : EIATTR_REGCOUNT
	.align		4
.L_66:
        /*018c*/ 	.byte	0x04, 0x2f
        /*018e*/ 	.short	(.L_68 - .L_67)
	.align		4
.L_67:
        /*0190*/ 	.word	index@(_Z34generate_propagation_matrix_kernelPKfS0_S0_jjP6float2)
        /*0194*/ 	.word	0x00000019


	//----- nvinfo : EIATTR_FRAME_SIZE
	.align		4
.L_68:
        /*0198*/ 	.byte	0x04, 0x11
        /*019a*/ 	.short	(.L_70 - .L_69)
	.align		4
.L_69:
        /*019c*/ 	.word	index@($__internal_1_$__cuda_sm20_sqrt_rn_f32_slowpath)
        /*01a0*/ 	.word	0x00000020


	//----- nvinfo : EIATTR_FRAME_SIZE
	.align		4
.L_70:
        /*01a4*/ 	.byte	0x04, 0x11
        /*01a6*/ 	.short	(.L_72 - .L_71)
	.align		4
.L_71:
        /*01a8*/ 	.word	index@($__internal_0_$__cuda_sm20_div_rn_f64_full)
        /*01ac*/ 	.word	0x00000020


	//----- nvinfo : EIATTR_FRAME_SIZE
	.align		4
.L_72:
        /*01b0*/ 	.byte	0x04, 0x11
        /*01b2*/ 	.short	(.L_74 - .L_73)
	.align		4
.L_73:
        /*01b4*/ 	.word	index@(_Z34generate_propagation_matrix_kernelPKfS0_S0_jjP6float2)
        /*01b8*/ 	.word	0x00000020


	//----- nvinfo : EIATTR_MIN_STACK_SIZE
	.align		4
.L_74:
        /*01bc*/ 	.byte	0x04, 0x12
        /*01be*/ 	.short	(.L_76 - .L_75)
	.align		4
.L_75:
        /*01c0*/ 	.word	index@(_Z34generate_propagation_matrix_kernelPKfS0_S0_jjP6float2)
        /*01c4*/ 	.word	0x00000020


	//----- nvinfo : EIATTR_MIN_STACK_SIZE
	.align		4
.L_76:
        /*01c8*/ 	.byte	0x04, 0x12
        /*01ca*/ 	.short	(.L_78 - .L_77)
	.align		4
.L_77:
        /*01cc*/ 	.word	index@(_Z14col_sum_kernelPKfjjPf)
        /*01d0*/ 	.word	0x00000000


	//----- nvinfo : EIATTR_MIN_STACK_SIZE
	.align		4
.L_78:
        /*01d4*/ 	.byte	0x04, 0x12
        /*01d6*/ 	.short	(.L_80 - .L_79)
	.align		4
.L_79:
        /*01d8*/ 	.word	index@(_Z11imag_kernelPK6float2jjPf)
        /*01dc*/ 	.word	0x00000000


	//----- nvinfo : EIATTR_MIN_STACK_SIZE
	.align		4
.L_80:
        /*01e0*/ 	.byte	0x04, 0x12
        /*01e2*/ 	.short	(.L_82 - .L_81)
	.align		4
.L_81:
        /*01e4*/ 	.word	index@(_Z11real_kernelPK6float2jjPf)
        /*01e8*/ 	.word	0x00000000


	//----- nvinfo : EIATTR_MIN_STACK_SIZE
	.align		4
.L_82:
        /*01ec*/ 	.byte	0x04, 0x12
        /*01ee*/ 	.short	(.L_84 - .L_83)
	.align		4
.L_83:
        /*01f0*/ 	.word	index@(_Z10exp_kernelPK6float2jjPS_)
        /*01f4*/ 	.word	0x00000000


	//----- nvinfo : EIATTR_MIN_STACK_SIZE
	.align		4
.L_84:
        /*01f8*/ 	.byte	0x04, 0x12
        /*01fa*/ 	.short	(.L_86 - .L_85)
	.align		4
.L_85:
        /*01fc*/ 	.word	index@(_Z11conj_kernelPK6float2jjPS_)
        /*0200*/ 	.word	0x00000000


	//----- nvinfo : EIATTR_MIN_STACK_SIZE
	.align		4
.L_86:
        /*0204*/ 	.byte	0x04, 0x12
        /*0206*/ 	.short	(.L_88 - .L_87)
	.align		4
.L_87:
        /*0208*/ 	.word	index@(_Z20make_complex2_kernelPKfS0_jjP6float2)
        /*020c*/ 	.word	0x00000000


	//----- nvinfo : EIATTR_MIN_STACK_SIZE
	.align		4
.L_88:
        /*0210*/ 	.byte	0x04, 0x12
        /*0212*/ 	.short	(.L_90 - .L_89)
	.align		4
.L_89:
        /*0214*/ 	.word	index@(_Z19make_complex_kernelPKfjjP6float2)
        /*0218*/ 	.word	0x00000000


	//----- nvinfo : EIATTR_MIN_STACK_SIZE
	.align		4
.L_90:
        /*021c*/ 	.byte	0x04, 0x12
        /*021e*/ 	.short	(.L_92 - .L_91)
	.align		4
.L_91:
        /*0220*/ 	.word	index@(_Z19norm_squared_kernelPK6float2jjPf)
        /*0224*/ 	.word	0x00000000


	//----- nvinfo : EIATTR_MIN_STACK_SIZE
	.align		4
.L_92:
        /*0228*/ 	.byte	0x04, 0x12
        /*022a*/ 	.short	(.L_94 - .L_93)
	.align		4
.L_93:
        /*022c*/ 	.word	index@(_Z23hadamard_product_kernelPK6float2S1_jjPS_)
        /*0230*/ 	.word	0x00000000


	//----- nvinfo : EIATTR_MIN_STACK_SIZE
	.align		4
.L_94:
        /*0234*/ 	.byte	0x04, 0x12
        /*0236*/ 	.short	(.L_96 - .L_95)
	.align		4
.L_95:
        /*0238*/ 	.word	index@(_Z17reciprocal_kernelPK6float2jjPS_)
        /*023c*/ 	.word	0x00000000


	//----- nvinfo : EIATTR_MIN_STACK_SIZE
	.align		4
.L_96:
        /*0240*/ 	.byte	0x04, 0x12
        /*0242*/ 	.short	(.L_98 - .L_97)
	.align		4
.L_97:
        /*0244*/ 	.word	index@(_Z19set_diagonal_kernelPKfjPf)
        /*0248*/ 	.word	0x00000000


	//----- nvinfo : EIATTR_MIN_STACK_SIZE
	.align		4
.L_98:
        /*024c*/ 	.byte	0x04, 0x12
        /*024e*/ 	.short	(.L_100 - .L_99)
	.align		4
.L_99:
        /*0250*/ 	.word	index@(_Z21set_diagonal_kernel_cPK6float2jPS_)
        /*0254*/ 	.word	0x00000000


	//----- nvinfo : EIATTR_MIN_STACK_SIZE
	.align		4
.L_100:
        /*0258*/ 	.byte	0x04, 0x12
        /*025a*/ 	.short	(.L_102 - .L_101)
	.align		4
.L_101:
        /*025c*/ 	.word	index@(_Z19get_diagonal_kernelPKfjjPf)
        /*0260*/ 	.word	0x00000000


	//----- nvinfo : EIATTR_MIN_STACK_SIZE
	.align		4
.L_102:
        /*0264*/ 	.byte	0x04, 0x12
        /*0266*/ 	.short	(.L_104 - .L_103)
	.align		4
.L_103:
        /*0268*/ 	.word	index@(_Z19get_diagonal_kernelPK6float2jjPS_)
        /*026c*/ 	.word	0x00000000


	//----- nvinfo : EIATTR_MIN_STACK_SIZE
	.align		4
.L_104:
        /*0270*/ 	.byte	0x04, 0x12
        /*0272*/ 	.short	(.L_106 - .L_105)
	.align		4
.L_105:
        /*0274*/ 	.word	index@(_Z16scaled_to_kernelPK6float2S1_jjPS_)
        /*0278*/ 	.word	0x00000000
.L_106:


//--------------------- .nv.compat                --------------------------
	.section	.nv.compat,"",@"SHT_CUDA_COMPAT_INFO"
	.align	4
        /*0000*/ 	.byte	0x02, 0x09, 0x00, 0x00, 0x02, 0x02, 0x01, 0x00, 0x02, 0x05, 0x05, 0x00, 0x03, 0x07, 0x01, 0x01
        /*0010*/ 	.byte	0x02, 0x03, 0x00, 0x00, 0x02, 0x06, 0x01, 0x00, 0x04, 0x0b, 0x08, 0x00, 0x01, 0x00, 0x00, 0x00
        /*0020*/ 	.byte	0x00, 0x00, 0x00, 0x00


//--------------------- .nv.info._Z34generate_propagation_matrix_kernelPKfS0_S0_jjP6float2 --------------------------
	.section	.nv.info._Z34generate_propagation_matrix_kernelPKfS0_S0_jjP6float2,"",@"SHT_CUDA_INFO"
	.sectionflags	@""
	.align	4


	//----- nvinfo : EIATTR_CUDA_API_VERSION
	.align		4
        /*0000*/ 	.byte	0x04, 0x37
        /*0002*/ 	.short	(.L_108 - .L_107)
.L_107:
        /*0004*/ 	.word	0x00000082


	//----- nvinfo : EIATTR_KPARAM_INFO
	.align		4
.L_108:
        /*0008*/ 	.byte	0x04, 0x17
        /*000a*/ 	.short	(.L_110 - .L_109)
.L_109:
        /*000c*/ 	.word	0x00000000
        /*0010*/ 	.short	0x0005
        /*0012*/ 	.short	0x0020
        /*0014*/ 	.byte	0x00, 0xf5, 0x21, 0x00


	//----- nvinfo : EIATTR_KPARAM_INFO
	.align		4
.L_110:
        /*0018*/ 	.byte	0x04, 0x17
        /*001a*/ 	.short	(.L_112 - .L_111)
.L_111:
        /*001c*/ 	.word	0x00000000
        /*0020*/ 	.short	0x0004
        /*0022*/ 	.short	0x001c
        /*0024*/ 	.byte	0x00, 0xf0, 0x11, 0x00


	//----- nvinfo : EIATTR_KPARAM_INFO
	.align		4
.L_112:
        /*0028*/ 	.byte	0x04, 0x17
        /*002a*/ 	.short	(.L_114 - .L_113)
.L_113:
        /*002c*/ 	.word	0x00000000
        /*0030*/ 	.short	0x0003
        /*0032*/ 	.short	0x0018
        /*0034*/ 	.byte	0x00, 0xf0, 0x11, 0x00


	//----- nvinfo : EIATTR_KPARAM_INFO
	.align		4
.L_114:
        /*0038*/ 	.byte	0x04, 0x17
        /*003a*/ 	.short	(.L_116 - .L_115)
.L_115:
        /*003c*/ 	.word	0x00000000
        /*0040*/ 	.short	0x0002
        /*0042*/ 	.short	0x0010
        /*0044*/ 	.byte	0x00, 0xf5, 0x21, 0x00


	//----- nvinfo : EIATTR_KPARAM_INFO
	.align		4
.L_116:
        /*0048*/ 	.byte	0x04, 0x17
        /*004a*/ 	.short	(.L_118 - .L_117)
.L_117:
        /*004c*/ 	.word	0x00000000
        /*0050*/ 	.short	0x0001
        /*0052*/ 	.short	0x0008
        /*0054*/ 	.byte	0x00, 0xf5, 0x21, 0x00


	//----- nvinfo : EIATTR_KPARAM_INFO
	.align		4
.L_118:
        /*0058*/ 	.byte	0x04, 0x17
        /*005a*/ 	.short	(.L_120 - .L_119)
.L_119:
        /*005c*/ 	.word	0x00000000
        /*0060*/ 	.short	0x0000
        /*0062*/ 	.short	0x0000
        /*0064*/ 	.byte	0x00, 0xf5, 0x21, 0x00


	//----- nvinfo : EIATTR_SPARSE_MMA_MASK
	.align		4
.L_120:
        /*0068*/ 	.byte	0x03, 0x50
        /*006a*/ 	.short	0x0000


	//----- nvinfo : EIATTR_MAXREG_COUNT
	.align		4
        /*006c*/ 	.byte	0x03, 0x1b
        /*006e*/ 	.short	0x00ff


	//----- nvinfo : EIATTR_MERCURY_ISA_VERSION
	.align		4
        /*0070*/ 	.byte	0x03, 0x5f
        /*0072*/ 	.short	0x0101


	//----- nvinfo : EIATTR_VRC_CTA_INIT_COUNT
	.align		4
        /*0074*/ 	.byte	0x02, 0x4a
	.zero		1
	.zero		1


	//----- nvinfo : EIATTR_EXIT_INSTR_OFFSETS
	.align		4
        /*0078*/ 	.byte	0x04, 0x1c
        /*007a*/ 	.short	(.L_122 - .L_121)


	//   ....[0]....
.L_121:
        /*007c*/ 	.word	0x000000d0


	//   ....[1]....
        /*0080*/ 	.word	0x00000f50


	//----- nvinfo : EIATTR_CRS_STACK_SIZE
	.align		4
.L_122:
        /*0084*/ 	.byte	0x04, 0x1e
        /*0086*/ 	.short	(.L_124 - .L_123)
.L_123:
        /*0088*/ 	.word	0x00000000


	//----- nvinfo : EIATTR_CBANK_PARAM_SIZE
	.align		4
.L_124:
        /*008c*/ 	.byte	0x03, 0x19
        /*008e*/ 	.short	0x0028


	//----- nvinfo : EIATTR_PARAM_CBANK
	.align		4
        /*0090*/ 	.byte	0x04, 0x0a
        /*0092*/ 	.short	(.L_126 - .L_125)
	.align		4
.L_125:
        /*0094*/ 	.word	index@(.nv.constant0._Z34generate_propagation_matrix_kernelPKfS0_S0_jjP6float2)
        /*0098*/ 	.short	0x0380
        /*009a*/ 	.short	0x0028


	//----- nvinfo : EIATTR_SW_WAR
	.align		4
.L_126:
        /*009c*/ 	.byte	0x04, 0x36
        /*009e*/ 	.short	(.L_128 - .L_127)
.L_127:
        /*00a0*/ 	.word	0x00000008
.L_128:


//--------------------- .nv.info._Z14col_sum_kernelPKfjjPf --------------------------
	.section	.nv.info._Z14col_sum_kernelPKfjjPf,"",@"SHT_CUDA_INFO"
	.sectionflags	@""
	.align	4


	//----- nvinfo : EIATTR_CUDA_API_VERSION
	.align		4
        /*0000*/ 	.byte	0x04, 0x37
        /*0002*/ 	.short	(.L_130 - .L_129)
.L_129:
        /*0004*/ 	.word	0x00000082


	//----- nvinfo : EIATTR_KPARAM_INFO
	.align		4
.L_130:
        /*0008*/ 	.byte	0x04, 0x17
        /*000a*/ 	.short	(.L_132 - .L_131)
.L_131:
        /*000c*/ 	.word	0x00000000
        /*0010*/ 	.short	0x0003
        /*0012*/ 	.short	0x0010
        /*0014*/ 	.byte	0x00, 0xf5, 0x21, 0x00


	//----- nvinfo : EIATTR_KPARAM_INFO
	.align		4
.L_132:
        /*0018*/ 	.byte	0x04, 0x17
        /*001a*/ 	.short	(.L_134 - .L_133)
.L_133:
        /*001c*/ 	.word	0x00000000
        /*0020*/ 	.short	0x0002
        /*0022*/ 	.short	0x000c
        /*0024*/ 	.byte	0x00, 0xf0, 0x11, 0x00


	//----- nvinfo : EIATTR_KPARAM_INFO
	.align		4
.L_134:
        /*0028*/ 	.byte	0x04, 0x17
        /*002a*/ 	.short	(.L_136 - .L_135)
.L_135:
        /*002c*/ 	.word	0x00000000
        /*0030*/ 	.short	0x0001
        /*0032*/ 	.short	0x0008
        /*0034*/ 	.byte	0x00, 0xf0, 0x11, 0x00


	//----- nvinfo : EIATTR_KPARAM_INFO
	.align		4
.L_136:
        /*0038*/ 	.byte	0x04, 0x17
        /*003a*/ 	.short	(.L_138 - .L_137)
.L_137:
        /*003c*/ 	.word	0x00000000
        /*0040*/ 	.short	0x0000
        /*0042*/ 	.short	0x0000
        /*0044*/ 	.byte	0x00, 0xf5, 0x21, 0x00


	//----- nvinfo : EIATTR_SPARSE_MMA_MASK
	.align		4
.L_138:
        /*0048*/ 	.byte	0x03, 0x50
        /*004a*/ 	.short	0x0000


	//----- nvinfo : EIATTR_MAXREG_COUNT
	.align		4
        /*004c*/ 	.byte	0x03, 0x1b
        /*004e*/ 	.short	0x00ff


	//----- nvinfo : EIATTR_MERCURY_ISA_VERSION
	.align		4
        /*0050*/ 	.byte	0x03, 0x5f
        /*0052*/ 	.short	0x0101


	//----- nvinfo : EIATTR_VRC_CTA_INIT_COUNT
	.align		4
        /*0054*/ 	.byte	0x02, 0x4a
	.zero		1
	.zero		1


	//----- nvinfo : EIATTR_EXIT_INSTR_OFFSETS
	.align		4
        /*0058*/ 	.byte	0x04, 0x1c
        /*005a*/ 	.short	(.L_140 - .L_139)


	//   ....[0]....
.L_139:
        /*005c*/ 	.word	0x00000080


	//   ....[1]....
        /*0060*/ 	.word	0x00000b70


	//----- nvinfo : EIATTR_CBANK_PARAM_SIZE
	.align		4
.L_140:
        /*0064*/ 	.byte	0x03, 0x19
        /*0066*/ 	.short	0x0018


	//----- nvinfo : EIATTR_PARAM_CBANK
	.align		4
        /*0068*/ 	.byte	0x04, 0x0a
        /*006a*/ 	.short	(.L_142 - .L_141)
	.align		4
.L_141:
        /*006c*/ 	.word	index@(.nv.constant0._Z14col_sum_kernelPKfjjPf)
        /*0070*/ 	.short	0x0380
        /*0072*/ 	.short	0x0018


	//----- nvinfo : EIATTR_SW_WAR
	.align		4
.L_142:
        /*0074*/ 	.byte	0x04, 0x36
        /*0076*/ 	.short	(.L_144 - .L_143)
.L_143:
        /*0078*/ 	.word	0x00000008
.L_144:


//--------------------- .nv.info._Z11imag_kernelPK6float2jjPf --------------------------
	.section	.nv.info._Z11imag_kernelPK6float2jjPf,"",@"SHT_CUDA_INFO"
	.sectionflags	@""
	.align	4


	//----- nvinfo : EIATTR_CUDA_API_VERSION
	.align		4
        /*0000*/ 	.byte	0x04, 0x37
        /*0002*/ 	.short	(.L_146 - .L_145)
.L_145:
        /*0004*/ 	.word	0x00000082


	//----- nvinfo : EIATTR_KPARAM_INFO
	.align		4
.L_146:
        /*0008*/ 	.byte	0x04, 0x17
        /*000a*/ 	.short	(.L_148 - .L_147)
.L_147:
        /*000c*/ 	.word	0x00000000
        /*0010*/ 	.short	0x0003
        /*0012*/ 	.short	0x0010
        /*0014*/ 	.byte	0x00, 0xf5, 0x21, 0x00


	//----- nvinfo : EIATTR_KPARAM_INFO
	.align		4
.L_148:
        /*0018*/ 	.byte	0x04, 0x17
        /*001a*/ 	.short	(.L_150 - .L_149)
.L_149:
        /*001c*/ 	.word	0x00000000
        /*0020*/ 	.short	0x0002
        /*0022*/ 	.short	0x000c
        /*0024*/ 	.byte	0x00, 0xf0, 0x11, 0x00


	//----- nvinfo : EIATTR_KPARAM_INFO
	.align		4
.L_150:
        /*0028*/ 	.byte	0x04, 0x17
        /*002a*/ 	.short	(.L_152 - .L_151)
.L_151:
        /*002c*/ 	.word	0x00000000
        /*0030*/ 	.short	0x0001
        /*0032*/ 	.short	0x0008
        /*0034*/ 	.byte	0x00, 0xf0, 0x11, 0x00


	//----- nvinfo : EIATTR_KPARAM_INFO
	.align		4
.L_152:
        /*0038*/ 	.byte	0x04, 0x17
        /*003a*/ 	.short	(.L_154 - .L_153)
.L_153:
        /*003c*/ 	.word	0x00000000
        /*0040*/ 	.short	0x0000
        /*0042*/ 	.short	0x0000
        /*0044*/ 	.byte	0x00, 0xf5, 0x21, 0x00


	//----- nvinfo : EIATTR_SPARSE_MMA_MASK
	.align		4
.L_154:
        /*0048*/ 	.byte	0x03, 0x50
        /*004a*/ 	.short	0x0000


	//----- nvinfo : EIATTR_MAXREG_COUNT
	.align		4
        /*004c*/ 	.byte	0x03, 0x1b
        /*004e*/ 	.short	0x00ff


	//----- nvinfo : EIATTR_MERCURY_ISA_VERSION
	.align		4
        /*0050*/ 	.byte	0x03, 0x5f
        /*0052*/ 	.short	0x0101


	//----- nvinfo : EIATTR_VRC_CTA_INIT_COUNT
	.align		4
        /*0054*/ 	.byte	0x02, 0x4a
	.zero		1
	.zero		1


	//----- nvinfo : EIATTR_EXIT_INSTR_OFFSETS
	.align		4
        /*0058*/ 	.byte	0x04, 0x1c
        /*005a*/ 	.short	(.L_156 - .L_155)


	//   ....[0]....
.L_155:
        /*005c*/ 	.word	0x000000c0


	//   ....[1]....
        /*0060*/ 	.word	0x00000150


	//----- nvinfo : EIATTR_CBANK_PARAM_SIZE
	.align		4
.L_156:
        /*0064*/ 	.byte	0x03, 0x19
        /*0066*/ 	.short	0x0018


	//----- nvinfo : EIATTR_PARAM_CBANK
	.align		4
        /*0068*/ 	.byte	0x04, 0x0a
        /*006a*/ 	.short	(.L_158 - .L_157)
	.align		4
.L_157:
        /*006c*/ 	.word	index@(.nv.constant0._Z11imag_kernelPK6float2jjPf)
        /*0070*/ 	.short	0x0380
        /*0072*/ 	.short	0x0018


	//----- nvinfo : EIATTR_SW_WAR
	.align		4
.L_158:
        /*0074*/ 	.byte	0x04, 0x36
        /*0076*/ 	.short	(.L_160 - .L_159)
.L_159:
        /*0078*/ 	.word	0x00000008
.L_160:


//--------------------- .nv.info._Z11real_kernelPK6float2jjPf --------------------------
	.section	.nv.info._Z11real_kernelPK6float2jjPf,"",@"SHT_CUDA_INFO"
	.sectionflags	@""
	.align	4


	//----- nvinfo : EIATTR_CUDA_API_VERSION
	.align		4
        /*0000*/ 	.byte	0x04, 0x37
        /*0002*/ 	.short	(.L_162 - .L_161)
.L_161:
        /*0004*/ 	.word	0x00000082


	//----- nvinfo : EIATTR_KPARAM_INFO
	.align		4
.L_162:
        /*0008*/ 	.byte	0x04, 0x17
        /*000a*/ 	.short	(.L_164 - .L_163)
.L_163:
        /*000c*/ 	.word	0x00000000
        /*0010*/ 	.short	0x0003
        /*0012*/ 	.short	0x0010
        /*0014*/ 	.byte	0x00, 0xf5, 0x21, 0x00


	//----- nvinfo : EIATTR_KPARAM_INFO
	.align		4
.L_164:
        /*0018*/ 	.byte	0x04, 0x17
        /*001a*/ 	.short	(.L_166 - .L_165)
.L_165:
        /*001c*/ 	.word	0x00000000
        /*0020*/ 	.short	0x0002
        /*0022*/ 	.short	0x000c
        /*0024*/ 	.byte	0x00, 0xf0, 0x11, 0x00


	//----- nvinfo : EIATTR_KPARAM_INFO
	.align		4
.L_166:
        /*0028*/ 	.byte	0x04, 0x17
        /*002a*/ 	.short	(.L_168 - .L_167)
.L_167:
        /*002c*/ 	.word	0x00000000
        /*0030*/ 	.short	0x0001
        /*0032*/ 	.short	0x0008
        /*0034*/ 	.byte	0x00, 0xf0, 0x11, 0x00


	//----- nvinfo : EIATTR_KPARAM_INFO
	.align		4
.L_168:
        /*0038*/ 	.byte	0x04, 0x17
        /*003a*/ 	.short	(.L_170 - .L_169)
.L_169:
        /*003c*/ 	.word	0x00000000
        /*0040*/ 	.short	0x0000
        /*0042*/ 	.short	0x0000
        /*0044*/ 	.byte	0x00, 0xf5, 0x21, 0x00


	//----- nvinfo : EIATTR_SPARSE_MMA_MASK
	.align		4
.L_170:
        /*0048*/ 	.byte	0x03, 0x50
        /*004a*/ 	.short	0x0000


	//----- nvinfo : EIATTR_MAXREG_COUNT
	.align		4
        /*004c*/ 	.byte	0x03, 0x1b
        /*004e*/ 	.short	0x00ff


	//----- nvinfo : EIATTR_MERCURY_ISA_VERSION
	.align		4
        /*0050*/ 	.byte	0x03, 0x5f
        /*0052*/ 	.short	0x0101


	//----- nvinfo : EIATTR_VRC_CTA_INIT_COUNT
	.align		4
        /*0054*/ 	.byte	0x02, 0x4a
	.zero		1
	.zero		1


	//----- nvinfo : EIATTR_EXIT_INSTR_OFFSETS
	.align		4
        /*0058*/ 	.byte	0x04, 0x1c
        /*005a*/ 	.short	(.L_172 - .L_171)


	//   ....[0]....
.L_171:
        /*005c*/ 	.word	0x000000c0


	//   ....[1]....
        /*0060*/ 	.word	0x00000150


	//----- nvinfo : EIATTR_CBANK_PARAM_SIZE
	.align		4
.L_172:
        /*0064*/ 	.byte	0x03, 0x19
        /*0066*/ 	.short	0x0018


	//----- nvinfo : EIATTR_PARAM_CBANK
	.align		4
        /*0068*/ 	.byte	0x04, 0x0a
        /*006a*/ 	.short	(.L_174 - .L_173)
	.align		4
.L_173:
        /*006c*/ 	.word	index@(.nv.constant0._Z11real_kernelPK6float2jjPf)
        /*0070*/ 	.short	0x0380
        /*0072*/ 	.short	0x0018


	//----- nvinfo : EIATTR_SW_WAR
	.align		4
.L_174:
        /*0074*/ 	.byte	0x04, 0x36
        /*0076*/ 	.short	(.L_176 - .L_175)
.L_175:
        /*0078*/ 	.word	0x00000008
.L_176:


//--------------------- .nv.info._Z10exp_kernelPK6float2jjPS_ --------------------------
	.section	.nv.info._Z10exp_kernelPK6float2jjPS_,"",@"SHT_CUDA_INFO"
	.sectionflags	@""
	.align	4


	//----- nvinfo : EIATTR_CUDA_API_VERSION
	.align		4
        /*0000*/ 	.byte	0x04, 0x37
        /*0002*/ 	.short	(.L_178 - .L_177)
.L_177:
        /*0004*/ 	.word	0x00000082


	//----- nvinfo : EIATTR_KPARAM_INFO
	.align		4
.L_178:
        /*0008*/ 	.byte	0x04, 0x17
        /*000a*/ 	.short	(.L_180 - .L_179)
.L_179:
        /*000c*/ 	.word	0x00000000
        /*0010*/ 	.short	0x0003
        /*0012*/ 	.short	0x0010
        /*0014*/ 	.byte	0x00, 0xf5, 0x21, 0x00


	//----- nvinfo : EIATTR_KPARAM_INFO
	.align		4
.L_180:
        /*0018*/ 	.byte	0x04, 0x17
        /*001a*/ 	.short	(.L_182 - .L_181)
.L_181:
        /*001c*/ 	.word	0x00000000
        /*0020*/ 	.short	0x0002
        /*0022*/ 	.short	0x000c
        /*0024*/ 	.byte	0x00, 0xf0, 0x11, 0x00


	//----- nvinfo : EIATTR_KPARAM_INFO
	.align		4
.L_182:
        /*0028*/ 	.byte	0x04, 0x17
        /*002a*/ 	.short	(.L_184 - .L_183)
.L_183:
        /*002c*/ 	.word	0x00000000
        /*0030*/ 	.short	0x0001
        /*0032*/ 	.short	0x0008
        /*0034*/ 	.byte	0x00, 0xf0, 0x11, 0x00


	//----- nvinfo : EIATTR_KPARAM_INFO
	.align		4
.L_184:
        /*0038*/ 	.byte	0x04, 0x17
        /*003a*/ 	.short	(.L_186 - .L_185)
.L_185:
        /*003c*/ 	.word	0x00000000
        /*0040*/ 	.short	0x0000
        /*0042*/ 	.short	0x0000
        /*0044*/ 	.byte	0x00, 0xf5, 0x21, 0x00


	//----- nvinfo : EIATTR_SPARSE_MMA_MASK
	.align		4
.L_186:
        /*0048*/ 	.byte	0x03, 0x50
        /*004a*/ 	.short	0x0000


	//----- nvinfo : EIATTR_MAXREG_COUNT
	.align		4
        /*004c*/ 	.byte	0x03, 0x1b
        /*004e*/ 	.short	0x00ff


	//----- nvinfo : EIATTR_MERCURY_ISA_VERSION
	.align		4
        /*0050*/ 	.byte	0x03, 0x5f
        /*0052*/ 	.short	0x0101


	//----- nvinfo : EIATTR_VRC_CTA_INIT_COUNT
	.align		4
        /*0054*/ 	.byte	0x02, 0x4a
	.zero		1
	.zero		1


	//----- nvinfo : EIATTR_EXIT_INSTR_OFFSETS
	.align		4
        /*0058*/ 	.byte	0x04, 0x1c
        /*005a*/ 	.short	(.L_188 - .L_187)


	//   ....[0]....
.L_187:
        /*005c*/ 	.word	0x000000c0


	//   ....[1]....
        /*0060*/ 	.word	0x00001130


	//----- nvinfo : EIATTR_CRS_STACK_SIZE
	.align		4
.L_188:
        /*0064*/ 	.byte	0x04, 0x1e
        /*0066*/ 	.short	(.L_190 - .L_189)
.L_189:
        /*0068*/ 	.word	0x00000000


	//----- nvinfo : EIATTR_CBANK_PARAM_SIZE
	.align		4
.L_190:
        /*006c*/ 	.byte	0x03, 0x19
        /*006e*/ 	.short	0x0018


	//----- nvinfo : EIATTR_PARAM_CBANK
	.align		4
        /*0070*/ 	.byte	0x04, 0x0a
        /*0072*/ 	.short	(.L_192 - .L_191)
	.align		4
.L_191:
        /*0074*/ 	.word	index@(.nv.constant0._Z10exp_kernelPK6float2jjPS_)
        /*0078*/ 	.short	0x0380
        /*007a*/ 	.short	0x0018


	//----- nvinfo : EIATTR_SW_WAR
	.align		4
.L_192:
        /*007c*/ 	.byte	0x04, 0x36
        /*007e*/ 	.short	(.L_194 - .L_193)
.L_193:
        /*0080*/ 	.word	0x00000008
.L_194:


//--------------------- .nv.info._Z11conj_kernelPK6float2jjPS_ --------------------------
	.section	.nv.info._Z11conj_kernelPK6float2jjPS_,"",@"SHT_CUDA_INFO"
	.sectionflags	@""
	.align	4


	//----- nvinfo : EIATTR_CUDA_API_VERSION
	.align		4
        /*0000*/ 	.byte	0x04, 0x37
        /*0002*/ 	.short	(.L_196 - .L_195)
.L_195:
        /*0004*/ 	.word	0x00000082


	//----- nvinfo : EIATTR_KPARAM_INFO
	.align		4
.L_196:
        /*0008*/ 	.byte	0x04, 0x17
        /*000a*/ 	.short	(.L_198 - .L_197)
.L_197:
        /*000c*/ 	.word	0x00000000
        /*0010*/ 	.short	0x0003
        /*0012*/ 	.short	0x0010
        /*0014*/ 	.byte	0x00, 0xf5, 0x21, 0x00


	//----- nvinfo : EIATTR_KPARAM_INFO
	.align		4
.L_198:
        /*0018*/ 	.byte	0x04, 0x17
        /*001a*/ 	.short	(.L_200 - .L_199)
.L_199:
        /*001c*/ 	.word	0x00000000
        /*0020*/ 	.short	0x0002
        /*0022*/ 	.short	0x000c
        /*0024*/ 	.byte	0x00, 0xf0, 0x11, 0x00


	//----- nvinfo : EIATTR_KPARAM_INFO
	.align		4
.L_200:
        /*0028*/ 	.byte	0x04, 0x17
        /*002a*/ 	.short	(.L_202 - .L_201)
.L_201:
        /*002c*/ 	.word	0x00000000
        /*0030*/ 	.short	0x0001
        /*0032*/ 	.short	0x0008
        /*0034*/ 	.byte	0x00, 0xf0, 0x11, 0x00


	//----- nvinfo : EIATTR_KPARAM_INFO
	.align		4
.L_202:
        /*0038*/ 	.byte	0x04, 0x17
        /*003a*/ 	.short	(.L_204 - .L_203)
.L_203:
        /*003c*/ 	.word	0x00000000
        /*0040*/ 	.short	0x0000
        /*0042*/ 	.short	0x0000
        /*0044*/ 	.byte	0x00, 0xf5, 0x21, 0x00


	//----- nvinfo : EIATTR_SPARSE_MMA_MASK
	.align		4
.L_204:
        /*0048*/ 	.byte	0x03, 0x50
        /*004a*/ 	.short	0x0000


	//----- nvinfo : EIATTR_MAXREG_COUNT
	.align		4
        /*004c*/ 	.byte	0x03, 0x1b
        /*004e*/ 	.short	0x00ff


	//----- nvinfo : EIATTR_MERCURY_ISA_VERSION
	.align		4
        /*0050*/ 	.byte	0x03, 0x5f
        /*0052*/ 	.short	0x0101


	//----- nvinfo : EIATTR_VRC_CTA_INIT_COUNT
	.align		4
        /*0054*/ 	.byte	0x02, 0x4a
	.zero		1
	.zero		1


	//----- nvinfo : EIATTR_EXIT_INSTR_OFFSETS
	.align		4
        /*0058*/ 	.byte	0x04, 0x1c
        /*005a*/ 	.short	(.L_206 - .L_205)


	//   ....[0]....
.L_205:
        /*005c*/ 	.word	0x000000c0


	//   ....[1]....
        /*0060*/ 	.word	0x00000160


	//----- nvinfo : EIATTR_CBANK_PARAM_SIZE
	.align		4
.L_206:
        /*0064*/ 	.byte	0x03, 0x19
        /*0066*/ 	.short	0x0018


	//----- nvinfo : EIATTR_PARAM_CBANK
	.align		4
        /*0068*/ 	.byte	0x04, 0x0a
        /*006a*/ 	.short	(.L_208 - .L_207)
	.align		4
.L_207:
        /*006c*/ 	.word	index@(.nv.constant0._Z11conj_kernelPK6float2jjPS_)
        /*0070*/ 	.short	0x0380
        /*0072*/ 	.short	0x0018


	//----- nvinfo : EIATTR_SW_WAR
	.align		4
.L_208:
        /*0074*/ 	.byte	0x04, 0x36
        /*0076*/ 	.short	(.L_210 - .L_209)
.L_209:
        /*0078*/ 	.word	0x00000008
.L_210:


//--------------------- .nv.info._Z20make_complex2_kernelPKfS0_jjP6float2 --------------------------
	.section	.nv.info._Z20make_complex2_kernelPKfS0_jjP6float2,"",@"SHT_CUDA_INFO"
	.sectionflags	@""
	.align	4


	//----- nvinfo : EIATTR_CUDA_API_VERSION
	.align		4
        /*0000*/ 	.byte	0x04, 0x37
        /*0002*/ 	.short	(.L_212 - .L_211)
.L_211:
        /*0004*/ 	.word	0x00000082


	//----- nvinfo : EIATTR_KPARAM_INFO
	.align		4
.L_212:
        /*0008*/ 	.byte	0x04, 0x17
        /*000a*/ 	.short	(.L_214 - .L_213)
.L_213:
        /*000c*/ 	.word	0x00000000
        /*0010*/ 	.short	0x0004
        /*0012*/ 	.short	0x0018
        /*0014*/ 	.byte	0x00, 0xf5, 0x21, 0x00


	//----- nvinfo : EIATTR_KPARAM_INFO
	.align		4
.L_214:
        /*0018*/ 	.byte	0x04, 0x17
        /*001a*/ 	.short	(.L_216 - .L_215)
.L_215:
        /*001c*/ 	.word	0x00000000
        /*0020*/ 	.short	0x0003
        /*0022*/ 	.short	0x0014
        /*0024*/ 	.byte	0x00, 0xf0, 0x11, 0x00


	//----- nvinfo : EIATTR_KPARAM_INFO
	.align		4
.L_216:
        /*0028*/ 	.byte	0x04, 0x17
        /*002a*/ 	.short	(.L_218 - .L_217)
.L_217:
        /*002c*/ 	.word	0x00000000
        /*0030*/ 	.short	0x0002
        /*0032*/ 	.short	0x0010
        /*0034*/ 	.byte	0x00, 0xf0, 0x11, 0x00


	//----- nvinfo : EIATTR_KPARAM_INFO
	.align		4
.L_218:
        /*0038*/ 	.byte	0x04, 0x17
        /*003a*/ 	.short	(.L_220 - .L_219)
.L_219:
        /*003c*/ 	.word	0x00000000
        /*0040*/ 	.short	0x0001
        /*0042*/ 	.short	0x0008
        /*0044*/ 	.byte	0x00, 0xf5, 0x21, 0x00


	//----- nvinfo : EIATTR_KPARAM_INFO
	.align		4
.L_220:
        /*0048*/ 	.byte	0x04, 0x17
        /*004a*/ 	.short	(.L_222 - .L_221)
.L_221:
        /*004c*/ 	.word	0x00000000
        /*0050*/ 	.short	0x0000
        /*0052*/ 	.short	0x0000
        /*0054*/ 	.byte	0x00, 0xf5, 0x21, 0x00


	//----- nvinfo : EIATTR_SPARSE_MMA_MASK
	.align		4
.L_222:
        /*0058*/ 	.byte	0x03, 0x50
        /*005a*/ 	.short	0x0000


	//----- nvinfo : EIATTR_MAXREG_COUNT
	.align		4
        /*005c*/ 	.byte	0x03, 0x1b
        /*005e*/ 	.short	0x00ff


	//----- nvinfo : EIATTR_MERCURY_ISA_VERSION
	.align		4
        /*0060*/ 	.byte	0x03, 0x5f
        /*0062*/ 	.short	0x0101


	//----- nvinfo : EIATTR_VRC_CTA_INIT_COUNT
	.align		4
        /*0064*/ 	.byte	0x02, 0x4a
	.zero		1
	.zero		1


	//----- nvinfo : EIATTR_EXIT_INSTR_OFFSETS
	.align		4
        /*0068*/ 	.byte	0x04, 0x1c
        /*006a*/ 	.short	(.L_224 - .L_223)


	//   ....[0]....
.L_223:
        /*006c*/ 	.word	0x000000c0


	//   ....[1]....
        /*0070*/ 	.word	0x00000180


	//----- nvinfo : EIATTR_CBANK_PARAM_SIZE
	.align		4
.L_224:
        /*0074*/ 	.byte	0x03, 0x19
        /*0076*/ 	.short	0x0020


	//----- nvinfo : EIATTR_PARAM_CBANK
	.align		4
        /*0078*/ 	.byte	0x04, 0x0a
        /*007a*/ 	.short	(.L_226 - .L_225)
	.align		4
.L_225:
        /*007c*/ 	.word	index@(.nv.constant0._Z20make_complex2_kernelPKfS0_jjP6float2)
        /*0080*/ 	.short	0x0380
        /*0082*/ 	.short	0x0020


	//----- nvinfo : EIATTR_SW_WAR
	.align		4
.L_226:
        /*0084*/ 	.byte	0x04, 0x36
        /*0086*/ 	.short	(.L_228 - .L_227)
.L_227:
        /*0088*/ 	.word	0x00000008
.L_228:


//--------------------- .nv.info._Z19make_complex_kernelPKfjjP6float2 --------------------------
	.section	.nv.info._Z19make_complex_kernelPKfjjP6float2,"",@"SHT_CUDA_INFO"
	.sectionflags	@""
	.align	4


	//----- nvinfo : EIATTR_CUDA_API_VERSION
	.align		4
        /*0000*/ 	.byte	0x04, 0x37
        /*0002*/ 	.short	(.L_230 - .L_229)
.L_229:
        /*0004*/ 	.word	0x00000082


	//----- nvinfo : EIATTR_KPARAM_INFO
	.align		4
.L_230:
        /*0008*/ 	.byte	0x04, 0x17
        /*000a*/ 	.short	(.L_232 - .L_231)
.L_231:
        /*000c*/ 	.word	0x00000000
        /*0010*/ 	.short	0x0003
        /*0012*/ 	.short	0x0010
        /*0014*/ 	.byte	0x00, 0xf5, 0x21, 0x00


	//----- nvinfo : EIATTR_KPARAM_INFO
	.align		4
.L_232:
        /*0018*/ 	.byte	0x04, 0x17
        /*001a*/ 	.short	(.L_234 - .L_233)
.L_233:
        /*001c*/ 	.word	0x00000000
        /*0020*/ 	.short	0x0002
        /*0022*/ 	.short	0x000c
        /*0024*/ 	.byte	0x00, 0xf0, 0x11, 0x00


	//----- nvinfo : EIATTR_KPARAM_INFO
	.align		4
.L_234:
        /*0028*/ 	.byte	0x04, 0x17
        /*002a*/ 	.short	(.L_236 - .L_235)
.L_235:
        /*002c*/ 	.word	0x00000000
        /*0030*/ 	.short	0x0001
        /*0032*/ 	.short	0x0008
        /*0034*/ 	.byte	0x00, 0xf0, 0x11, 0x00


	//----- nvinfo : EIATTR_KPARAM_INFO
	.align		4
.L_236:
        /*0038*/ 	.byte	0x04, 0x17
        /*003a*/ 	.short	(.L_238 - .L_237)
.L_237:
        /*003c*/ 	.word	0x00000000
        /*0040*/ 	.short	0x0000
        /*0042*/ 	.short	0x0000
        /*0044*/ 	.byte	0x00, 0xf5, 0x21, 0x00


	//----- nvinfo : EIATTR_SPARSE_MMA_MASK
	.align		4
.L_238:
        /*0048*/ 	.byte	0x03, 0x50
        /*004a*/ 	.short	0x0000


	//----- nvinfo : EIATTR_MAXREG_COUNT
	.align		4
        /*004c*/ 	.byte	0x03, 0x1b
        /*004e*/ 	.short	0x00ff


	//----- nvinfo : EIATTR_MERCURY_ISA_VERSION
	.align		4
        /*0050*/ 	.byte	0x03, 0x5f
        /*0052*/ 	.short	0x0101


	//----- nvinfo : EIATTR_VRC_CTA_INIT_COUNT
	.align		4
        /*0054*/ 	.byte	0x02, 0x4a
	.zero		1
	.zero		1


	//----- nvinfo : EIATTR_EXIT_INSTR_OFFSETS
	.align		4
        /*0058*/ 	.byte	0x04, 0x1c
        /*005a*/ 	.short	(.L_240 - .L_239)


	//   ....[0]....
.L_239:
        /*005c*/ 	.word	0x000000c0


	//   ....[1]....
        /*0060*/ 	.word	0x00000160


	//----- nvinfo : EIATTR_CBANK_PARAM_SIZE
	.align		4
.L_240:
        /*0064*/ 	.byte	0x03, 0x19
        /*0066*/ 	.short	0x0018


	//----- nvinfo : EIATTR_PARAM_CBANK
	.align		4
        /*0068*/ 	.byte	0x04, 0x0a
        /*006a*/ 	.short	(.L_242 - .L_241)
	.align		4
.L_241:
        /*006c*/ 	.word	index@(.nv.constant0._Z19make_complex_kernelPKfjjP6float2)
        /*0070*/ 	.short	0x0380
        /*0072*/ 	.short	0x0018


	//----- nvinfo : EIATTR_SW_WAR
	.align		4
.L_242:
        /*0074*/ 	.byte	0x04, 0x36
        /*0076*/ 	.short	(.L_244 - .L_243)
.L_243:
        /*0078*/ 	.word	0x00000008
.L_244:


//--------------------- .nv.info._Z19norm_squared_kernelPK6float2jjPf --------------------------
	.section	.nv.info._Z19norm_squared_kernelPK6float2jjPf,"",@"SHT_CUDA_INFO"
	.sectionflags	@""
	.align	4


	//----- nvinfo : EIATTR_CUDA_API_VERSION
	.align		4
        /*0000*/ 	.byte	0x04, 0x37
        /*0002*/ 	.short	(.L_246 - .L_245)
.L_245:
        /*0004*/ 	.word	0x00000082


	//----- nvinfo : EIATTR_KPARAM_INFO
	.align		4
.L_246:
        /*0008*/ 	.byte	0x04, 0x17
        /*000a*/ 	.short	(.L_248 - .L_247)
.L_247:
        /*000c*/ 	.word	0x00000000
        /*0010*/ 	.short	0x0003
        /*0012*/ 	.short	0x0010
        /*0014*/ 	.byte	0x00, 0xf5, 0x21, 0x00


	//----- nvinfo : EIATTR_KPARAM_INFO
	.align		4
.L_248:
        /*0018*/ 	.byte	0x04, 0x17
        /*001a*/ 	.short	(.L_250 - .L_249)
.L_249:
        /*001c*/ 	.word	0x00000000
        /*0020*/ 	.short	0x0002
        /*0022*/ 	.short	0x000c
        /*0024*/ 	.byte	0x00, 0xf0, 0x11, 0x00


	//----- nvinfo : EIATTR_KPARAM_INFO
	.align		4
.L_250:
        /*0028*/ 	.byte	0x04, 0x17
        /*002a*/ 	.short	(.L_252 - .L_251)
.L_251:
        /*002c*/ 	.word	0x00000000
        /*0030*/ 	.short	0x0001
        /*0032*/ 	.short	0x0008
        /*0034*/ 	.byte	0x00, 0xf0, 0x11, 0x00


	//----- nvinfo : EIATTR_KPARAM_INFO
	.align		4
.L_252:
        /*0038*/ 	.byte	0x04, 0x17
        /*003a*/ 	.short	(.L_254 - .L_253)
.L_253:
        /*003c*/ 	.word	0x00000000
        /*0040*/ 	.short	0x0000
        /*0042*/ 	.short	0x0000
        /*0044*/ 	.byte	0x00, 0xf5, 0x21, 0x00


	//----- nvinfo : EIATTR_SPARSE_MMA_MASK
	.align		4
.L_254:
        /*0048*/ 	.byte	0x03, 0x50
        /*004a*/ 	.short	0x0000


	//----- nvinfo : EIATTR_MAXREG_COUNT
	.align		4
        /*004c*/ 	.byte	0x03, 0x1b
        /*004e*/ 	.short	0x00ff


	//----- nvinfo : EIATTR_MERCURY_ISA_VERSION
	.align		4
        /*0050*/ 	.byte	0x03, 0x5f
        /*0052*/ 	.short	0x0101


	//----- nvinfo : EIATTR_VRC_CTA_INIT_COUNT
	.align		4
        /*0054*/ 	.byte	0x02, 0x4a
	.zero		1
	.zero		1


	//----- nvinfo : EIATTR_EXIT_INSTR_OFFSETS
	.align		4
        /*0058*/ 	.byte	0x04, 0x1c
        /*005a*/ 	.short	(.L_256 - .L_255)


	//   ....[0]....
.L_255:
        /*005c*/ 	.word	0x000000c0


	//   ....[1]....
        /*0060*/ 	.word	0x00000170


	//----- nvinfo : EIATTR_CBANK_PARAM_SIZE
	.align		4
.L_256:
        /*0064*/ 	.byte	0x03, 0x19
        /*0066*/ 	.short	0x0018


	//----- nvinfo : EIATTR_PARAM_CBANK
	.align		4
        /*0068*/ 	.byte	0x04, 0x0a
        /*006a*/ 	.short	(.L_258 - .L_257)
	.align		4
.L_257:
        /*006c*/ 	.word	index@(.nv.constant0._Z19norm_squared_kernelPK6float2jjPf)
        /*0070*/ 	.short	0x0380
        /*0072*/ 	.short	0x0018


	//----- nvinfo : EIATTR_SW_WAR
	.align		4
.L_258:
        /*0074*/ 	.byte	0x04, 0x36
        /*0076*/ 	.short	(.L_260 - .L_259)
.L_259:
        /*0078*/ 	.word	0x00000008
.L_260:


//--------------------- .nv.info._Z23hadamard_product_kernelPK6float2S1_jjPS_ --------------------------
	.section	.nv.info._Z23hadamard_product_kernelPK6float2S1_jjPS_,"",@"SHT_CUDA_INFO"
	.sectionflags	@""
	.align	4


	//----- nvinfo : EIATTR_CUDA_API_VERSION
	.align		4
        /*0000*/ 	.byte	0x04, 0x37
        /*0002*/ 	.short	(.L_262 - .L_261)
.L_261:
        /*0004*/ 	.word	0x00000082


	//----- nvinfo : EIATTR_KPARAM_INFO
	.align		4
.L_262:
        /*0008*/ 	.byte	0x04, 0x17
        /*000a*/ 	.short	(.L_264 - .L_263)
.L_263:
        /*000c*/ 	.word	0x00000000
        /*0010*/ 	.short	0x0004
        /*0012*/ 	.short	0x0018
        /*0014*/ 	.byte	0x00, 0xf5, 0x21, 0x00


	//----- nvinfo : EIATTR_KPARAM_INFO
	.align		4
.L_264:
        /*0018*/ 	.byte	0x04, 0x17
        /*001a*/ 	.short	(.L_266 - .L_265)
.L_265:
        /*001c*/ 	.word	0x00000000
        /*0020*/ 	.short	0x0003
        /*0022*/ 	.short	0x0014
        /*0024*/ 	.byte	0x00, 0xf0, 0x11, 0x00


	//----- nvinfo : EIATTR_KPARAM_INFO
	.align		4
.L_266:
        /*0028*/ 	.byte	0x04, 0x17
        /*002a*/ 	.short	(.L_268 - .L_267)
.L_267:
        /*002c*/ 	.word	0x00000000
        /*0030*/ 	.short	0x0002
        /*0032*/ 	.short	0x0010
        /*0034*/ 	.byte	0x00, 0xf0, 0x11, 0x00


	//----- nvinfo : EIATTR_KPARAM_INFO
	.align		4
.L_268:
        /*0038*/ 	.byte	0x04, 0x17
        /*003a*/ 	.short	(.L_270 - .L_269)
.L_269:
        /*003c*/ 	.word	0x00000000
        /*0040*/ 	.short	0x0001
        /*0042*/ 	.short	0x0008
        /*0044*/ 	.byte	0x00, 0xf5, 0x21, 0x00


	//----- nvinfo : EIATTR_KPARAM_INFO
	.align		4
.L_270:
        /*0048*/ 	.byte	0x04, 0x17
        /*004a*/ 	.short	(.L_272 - .L_271)
.L_271:
        /*004c*/ 	.word	0x00000000
        /*0050*/ 	.short	0x0000
        /*0052*/ 	.short	0x0000
        /*0054*/ 	.byte	0x00, 0xf5, 0x21, 0x00


	//----- nvinfo : EIATTR_SPARSE_MMA_MASK
	.align		4
.L_272:
        /*0058*/ 	.byte	0x03, 0x50
        /*005a*/ 	.short	0x0000


	//----- nvinfo : EIATTR_MAXREG_COUNT
	.align		4
        /*005c*/ 	.byte	0x03, 0x1b
        /*005e*/ 	.short	0x00ff


	//----- nvinfo : EIATTR_MERCURY_ISA_VERSION
	.align		4
        /*0060*/ 	.byte	0x03, 0x5f
        /*0062*/ 	.short	0x0101


	//----- nvinfo : EIATTR_VRC_CTA_INIT_COUNT
	.align		4
        /*0064*/ 	.byte	0x02, 0x4a
	.zero		1
	.zero		1


	//----- nvinfo : EIATTR_EXIT_INSTR_OFFSETS
	.align		4
        /*0068*/ 	.byte	0x04, 0x1c
        /*006a*/ 	.short	(.L_274 - .L_273)


	//   ....[0]....
.L_273:
        /*006c*/ 	.word	0x000000c0


	//   ....[1]....
        /*0070*/ 	.word	0x000001c0


	//----- nvinfo : EIATTR_CBANK_PARAM_SIZE
	.align		4
.L_274:
        /*0074*/ 	.byte	0x03, 0x19
        /*0076*/ 	.short	0x0020


	//----- nvinfo : EIATTR_PARAM_CBANK
	.align		4
        /*0078*/ 	.byte	0x04, 0x0a
        /*007a*/ 	.short	(.L_276 - .L_275)
	.align		4
.L_275:
        /*007c*/ 	.word	index@(.nv.constant0._Z23hadamard_product_kernelPK6float2S1_jjPS_)
        /*0080*/ 	.short	0x0380
        /*0082*/ 	.short	0x0020


	//----- nvinfo : EIATTR_SW_WAR
	.align		4
.L_276:
        /*0084*/ 	.byte	0x04, 0x36
        /*0086*/ 	.short	(.L_278 - .L_277)
.L_277:
        /*0088*/ 	.word	0x00000008
.L_278:


//--------------------- .nv.info._Z17reciprocal_kernelPK6float2jjPS_ --------------------------
	.section	.nv.info._Z17reciprocal_kernelPK6float2jjPS_,"",@"SHT_CUDA_INFO"
	.sectionflags	@""
	.align	4


	//----- nvinfo : EIATTR_CUDA_API_VERSION
	.align		4
        /*0000*/ 	.byte	0x04, 0x37
        /*0002*/ 	.short	(.L_280 - .L_279)
.L_279:
        /*0004*/ 	.word	0x00000082


	//----- nvinfo : EIATTR_KPARAM_INFO
	.align		4
.L_280:
        /*0008*/ 	.byte	0x04, 0x17
        /*000a*/ 	.short	(.L_282 - .L_281)
.L_281:
        /*000c*/ 	.word	0x00000000
        /*0010*/ 	.short	0x0003
        /*0012*/ 	.short	0x0010
        /*0014*/ 	.byte	0x00, 0xf5, 0x21, 0x00


	//----- nvinfo : EIATTR_KPARAM_INFO
	.align		4
.L_282:
        /*0018*/ 	.byte	0x04, 0x17
        /*001a*/ 	.short	(.L_284 - .L_283)
.L_283:
        /*001c*/ 	.word	0x00000000
        /*0020*/ 	.short	0x0002
        /*0022*/ 	.short	0x000c
        /*0024*/ 	.byte	0x00, 0xf0, 0x11, 0x00


	//----- nvinfo : EIATTR_KPARAM_INFO
	.align		4
.L_284:
        /*0028*/ 	.byte	0x04, 0x17
        /*002a*/ 	.short	(.L_286 - .L_285)
.L_285:
        /*002c*/ 	.word	0x00000000
        /*0030*/ 	.short	0x0001
        /*0032*/ 	.short	0x0008
        /*0034*/ 	.byte	0x00, 0xf0, 0x11, 0x00


	//----- nvinfo : EIATTR_KPARAM_INFO
	.align		4
.L_286:
        /*0038*/ 	.byte	0x04, 0x17
        /*003a*/ 	.short	(.L_288 - .L_287)
.L_287:
        /*003c*/ 	.word	0x00000000
        /*0040*/ 	.short	0x0000
        /*0042*/ 	.short	0x0000
        /*0044*/ 	.byte	0x00, 0xf5, 0x21, 0x00


	//----- nvinfo : EIATTR_SPARSE_MMA_MASK
	.align		4
.L_288:
        /*0048*/ 	.byte	0x03, 0x50
        /*004a*/ 	.short	0x0000


	//----- nvinfo : EIATTR_MAXREG_COUNT
	.align		4
        /*004c*/ 	.byte	0x03, 0x1b
        /*004e*/ 	.short	0x00ff


	//----- nvinfo : EIATTR_MERCURY_ISA_VERSION
	.align		4
        /*0050*/ 	.byte	0x03, 0x5f
        /*0052*/ 	.short	0x0101


	//----- nvinfo : EIATTR_VRC_CTA_INIT_COUNT
	.align		4
        /*0054*/ 	.byte	0x02, 0x4a
	.zero		1
	.zero		1


	//----- nvinfo : EIATTR_EXIT_INSTR_OFFSETS
	.align		4
        /*0058*/ 	.byte	0x04, 0x1c
        /*005a*/ 	.short	(.L_290 - .L_289)


	//   ....[0]....
.L_289:
        /*005c*/ 	.word	0x000000c0


	//   ....[1]....
        /*0060*/ 	.word	0x00000340


	//----- nvinfo : EIATTR_CRS_STACK_SIZE
	.align		4
.L_290:
        /*0064*/ 	.byte	0x04, 0x1e
        /*0066*/ 	.short	(.L_292 - .L_291)
.L_291:
        /*0068*/ 	.word	0x00000000


	//----- nvinfo : EIATTR_CBANK_PARAM_SIZE
	.align		4
.L_292:
        /*006c*/ 	.byte	0x03, 0x19
        /*006e*/ 	.short	0x0018


	//----- nvinfo : EIATTR_PARAM_CBANK
	.align		4
        /*0070*/ 	.byte	0x04, 0x0a
        /*0072*/ 	.short	(.L_294 - .L_293)
	.align		4
.L_293:
        /*0074*/ 	.word	index@(.nv.constant0._Z17reciprocal_kernelPK6float2jjPS_)
        /*0078*/ 	.short	0x0380
        /*007a*/ 	.short	0x0018


	//----- nvinfo : EIATTR_SW_WAR
	.align		4
.L_294:
        /*007c*/ 	.byte	0x04, 0x36
        /*007e*/ 	.short	(.L_296 - .L_295)
.L_295:
        /*0080*/ 	.word	0x00000008
.L_296:


//--------------------- .nv.info._Z19set_diagonal_kernelPKfjPf --------------------------
	.section	.nv.info._Z19set_diagonal_kernelPKfjPf,"",@"SHT_CUDA_INFO"
	.sectionflags	@""
	.align	4


	//----- nvinfo : EIATTR_CUDA_API_VERSION
	.align		4
        /*0000*/ 	.byte	0x04, 0x37
        /*0002*/ 	.short	(.L_298 - .L_297)
.L_297:
        /*0004*/ 	.word	0x00000082


	//----- nvinfo : EIATTR_KPARAM_INFO
	.align		4
.L_298:
        /*0008*/ 	.byte	0x04, 0x17
        /*000a*/ 	.short	(.L_300 - .L_299)
.L_299:
        /*000c*/ 	.word	0x00000000
        /*0010*/ 	.short	0x0002
        /*0012*/ 	.short	0x0010
        /*0014*/ 	.byte	0x00, 0xf5, 0x21, 0x00


	//----- nvinfo : EIATTR_KPARAM_INFO
	.align		4
.L_300:
        /*0018*/ 	.byte	0x04, 0x17
        /*001a*/ 	.short	(.L_302 - .L_301)
.L_301:
        /*001c*/ 	.word	0x00000000
        /*0020*/ 	.short	0x0001
        /*0022*/ 	.short	0x0008
        /*0024*/ 	.byte	0x00, 0xf0, 0x11, 0x00


	//----- nvinfo : EIATTR_KPARAM_INFO
	.align		4
.L_302:
        /*0028*/ 	.byte	0x04, 0x17
        /*002a*/ 	.short	(.L_304 - .L_303)
.L_303:
        /*002c*/ 	.word	0x00000000
        /*0030*/ 	.short	0x0000
        /*0032*/ 	.short	0x0000
        /*0034*/ 	.byte	0x00, 0xf5, 0x21, 0x00


	//----- nvinfo : EIATTR_SPARSE_MMA_MASK
	.align		4
.L_304:
        /*0038*/ 	.byte	0x03, 0x50
        /*003a*/ 	.short	0x0000


	//----- nvinfo : EIATTR_MAXREG_COUNT
	.align		4
        /*003c*/ 	.byte	0x03, 0x1b
        /*003e*/ 	.short	0x00ff


	//----- nvinfo : EIATTR_MERCURY_ISA_VERSION
	.align		4
        /*0040*/ 	.byte	0x03, 0x5f
        /*0042*/ 	.short	0x0101


	//----- nvinfo : EIATTR_VRC_CTA_INIT_COUNT
	.align		4
        /*0044*/ 	.byte	0x02, 0x4a
	.zero		1
	.zero		1


	//----- nvinfo : EIATTR_EXIT_INSTR_OFFSETS
	.align		4
        /*0048*/ 	.byte	0x04, 0x1c
        /*004a*/ 	.short	(.L_306 - .L_305)


	//   ....[0]....
.L_305:
        /*004c*/ 	.word	0x00000070


	//   ....[1]....
        /*0050*/ 	.word	0x00000100


	//----- nvinfo : EIATTR_CBANK_PARAM_SIZE
	.align		4
.L_306:
        /*0054*/ 	.byte	0x03, 0x19
        /*0056*/ 	.short	0x0018


	//----- nvinfo : EIATTR_PARAM_CBANK
	.align		4
        /*0058*/ 	.byte	0x04, 0x0a
        /*005a*/ 	.short	(.L_308 - .L_307)
	.align		4
.L_307:
        /*005c*/ 	.word	index@(.nv.constant0._Z19set_diagonal_kernelPKfjPf)
        /*0060*/ 	.short	0x0380
        /*0062*/ 	.short	0x0018


	//----- nvinfo : EIATTR_SW_WAR
	.align		4
.L_308:
        /*0064*/ 	.byte	0x04, 0x36
        /*0066*/ 	.short	(.L_310 - .L_309)
.L_309:
        /*0068*/ 	.word	0x00000008
.L_310:


//--------------------- .nv.info._Z21set_diagonal_kernel_cPK6float2jPS_ --------------------------
	.section	.nv.info._Z21set_diagonal_kernel_cPK6float2jPS_,"",@"SHT_CUDA_INFO"
	.sectionflags	@""
	.align	4


	//----- nvinfo : EIATTR_CUDA_API_VERSION
	.align		4
        /*0000*/ 	.byte	0x04, 0x37
        /*0002*/ 	.short	(.L_312 - .L_311)
.L_311:
        /*0004*/ 	.word	0x00000082


	//----- nvinfo : EIATTR_KPARAM_INFO
	.align		4
.L_312:
        /*0008*/ 	.byte	0x04, 0x17
        /*000a*/ 	.short	(.L_314 - .L_313)
.L_313:
        /*000c*/ 	.word	0x00000000
        /*0010*/ 	.short	0x0002
        /*0012*/ 	.short	0x0010
        /*0014*/ 	.byte	0x00, 0xf5, 0x21, 0x00


	//----- nvinfo : EIATTR_KPARAM_INFO
	.align		4
.L_314:
        /*0018*/ 	.byte	0x04, 0x17
        /*001a*/ 	.short	(.L_316 - .L_315)
.L_315:
        /*001c*/ 	.word	0x00000000
        /*0020*/ 	.short	0x0001
        /*0022*/ 	.short	0x0008
        /*0024*/ 	.byte	0x00, 0xf0, 0x11, 0x00


	//----- nvinfo : EIATTR_KPARAM_INFO
	.align		4
.L_316:
        /*0028*/ 	.byte	0x04, 0x17
        /*002a*/ 	.short	(.L_318 - .L_317)
.L_317:
        /*002c*/ 	.word	0x00000000
        /*0030*/ 	.short	0x0000
        /*0032*/ 	.short	0x0000
        /*0034*/ 	.byte	0x00, 0xf5, 0x21, 0x00


	//----- nvinfo : EIATTR_SPARSE_MMA_MASK
	.align		4
.L_318:
        /*0038*/ 	.byte	0x03, 0x50
        /*003a*/ 	.short	0x0000


	//----- nvinfo : EIATTR_MAXREG_COUNT
	.align		4
        /*003c*/ 	.byte	0x03, 0x1b
        /*003e*/ 	.short	0x00ff


	//----- nvinfo : EIATTR_MERCURY_ISA_VERSION
	.align		4
        /*0040*/ 	.byte	0x03, 0x5f
        /*0042*/ 	.short	0x0101


	//----- nvinfo : EIATTR_VRC_CTA_INIT_COUNT
	.align		4
        /*0044*/ 	.byte	0x02, 0x4a
	.zero		1
	.zero		1


	//----- nvinfo : EIATTR_EXIT_INSTR_OFFSETS
	.align		4
        /*0048*/ 	.byte	0x04, 0x1c
        /*004a*/ 	.short	(.L_320 - .L_319)


	//   ....[0]....
.L_319:
        /*004c*/ 	.word	0x00000070


	//   ....[1]....
        /*0050*/ 	.word	0x00000100


	//----- nvinfo : EIATTR_CBANK_PARAM_SIZE
	.align		4
.L_320:
        /*0054*/ 	.byte	0x03, 0x19
        /*0056*/ 	.short	0x0018


	//----- nvinfo : EIATTR_PARAM_CBANK
	.align		4
        /*0058*/ 	.byte	0x04, 0x0a
        /*005a*/ 	.short	(.L_322 - .L_321)
	.align		4
.L_321:
        /*005c*/ 	.word	index@(.nv.constant0._Z21set_diagonal_kernel_cPK6float2jPS_)
        /*0060*/ 	.short	0x0380
        /*0062*/ 	.short	0x0018


	//----- nvinfo : EIATTR_SW_WAR
	.align		4
.L_322:
        /*0064*/ 	.byte	0x04, 0x36
        /*0066*/ 	.short	(.L_324 - .L_323)
.L_323:
        /*0068*/ 	.word	0x00000008
.L_324:


//--------------------- .nv.info._Z19get_diagonal_kernelPKfjjPf --------------------------
	.section	.nv.info._Z19get_diagonal_kernelPKfjjPf,"",@"SHT_CUDA_INFO"
	.sectionflags	@""
	.align	4


	//----- nvinfo : EIATTR_CUDA_API_VERSION
	.align		4
        /*0000*/ 	.byte	0x04, 0x37
        /*0002*/ 	.short	(.L_326 - .L_325)
.L_325:
        /*0004*/ 	.word	0x00000082


	//----- nvinfo : EIATTR_KPARAM_INFO
	.align		4
.L_326:
        /*0008*/ 	.byte	0x04, 0x17
        /*000a*/ 	.short	(.L_328 - .L_327)
.L_327:
        /*000c*/ 	.word	0x00000000
        /*0010*/ 	.short	0x0003
        /*0012*/ 	.short	0x0010
        /*0014*/ 	.byte	0x00, 0xf5, 0x21, 0x00


	//----- nvinfo : EIATTR_KPARAM_INFO
	.align		4
.L_328:
        /*0018*/ 	.byte	0x04, 0x17
        /*001a*/ 	.short	(.L_330 - .L_329)
.L_329:
        /*001c*/ 	.word	0x00000000
        /*0020*/ 	.short	0x0002
        /*0022*/ 	.short	0x000c
        /*0024*/ 	.byte	0x00, 0xf0, 0x11, 0x00


	//----- nvinfo : EIATTR_KPARAM_INFO
	.align		4
.L_330:
        /*0028*/ 	.byte	0x04, 0x17
        /*002a*/ 	.short	(.L_332 - .L_331)
.L_331:
        /*002c*/ 	.word	0x00000000
        /*0030*/ 	.short	0x0001
        /*0032*/ 	.short	0x0008
        /*0034*/ 	.byte	0x00, 0xf0, 0x11, 0x00


	//----- nvinfo : EIATTR_KPARAM_INFO
	.align		4
.L_332:
        /*0038*/ 	.byte	0x04, 0x17
        /*003a*/ 	.short	(.L_334 - .L_333)
.L_333:
        /*003c*/ 	.word	0x00000000
        /*0040*/ 	.short	0x0000
        /*0042*/ 	.short	0x0000
        /*0044*/ 	.byte	0x00, 0xf5, 0x21, 0x00


	//----- nvinfo : EIATTR_SPARSE_MMA_MASK
	.align		4
.L_334:
        /*0048*/ 	.byte	0x03, 0x50
        /*004a*/ 	.short	0x0000


	//----- nvinfo : EIATTR_MAXREG_COUNT
	.align		4
        /*004c*/ 	.byte	0x03, 0x1b
        /*004e*/ 	.short	0x00ff


	//----- nvinfo : EIATTR_MERCURY_ISA_VERSION
	.align		4
        /*0050*/ 	.byte	0x03, 0x5f
        /*0052*/ 	.short	0x0101


	//----- nvinfo : EIATTR_VRC_CTA_INIT_COUNT
	.align		4
        /*0054*/ 	.byte	0x02, 0x4a
	.zero		1
	.zero		1


	//----- nvinfo : EIATTR_EXIT_INSTR_OFFSETS
	.align		4
        /*0058*/ 	.byte	0x04, 0x1c
        /*005a*/ 	.short	(.L_336 - .L_335)


	//   ....[0]....
.L_335:
        /*005c*/ 	.word	0x000000d0


	//   ....[1]....
        /*0060*/ 	.word	0x00000160


	//----- nvinfo : EIATTR_CBANK_PARAM_SIZE
	.align		4
.L_336:
        /*0064*/ 	.byte	0x03, 0x19
        /*0066*/ 	.short	0x0018


	//----- nvinfo : EIATTR_PARAM_CBANK
	.align		4
        /*0068*/ 	.byte	0x04, 0x0a
        /*006a*/ 	.short	(.L_338 - .L_337)
	.align		4
.L_337:
        /*006c*/ 	.word	index@(.nv.constant0._Z19get_diagonal_kernelPKfjjPf)
        /*0070*/ 	.short	0x0380
        /*0072*/ 	.short	0x0018


	//----- nvinfo : EIATTR_SW_WAR
	.align		4
.L_338:
        /*0074*/ 	.byte	0x04, 0x36
        /*0076*/ 	.short	(.L_340 - .L_339)
.L_339:
        /*0078*/ 	.word	0x00000008
.L_340:


//--------------------- .nv.info._Z19get_diagonal_kernelPK6float2jjPS_ --------------------------
	.section	.nv.info._Z19get_diagonal_kernelPK6float2jjPS_,"",@"SHT_CUDA_INFO"
	.sectionflags	@""
	.align	4


	//----- nvinfo : EIATTR_CUDA_API_VERSION
	.align		4
        /*0000*/ 	.byte	0x04, 0x37
        /*0002*/ 	.short	(.L_342 - .L_341)
.L_341:
        /*0004*/ 	.word	0x00000082


	//----- nvinfo : EIATTR_KPARAM_INFO
	.align		4
.L_342:
        /*0008*/ 	.byte	0x04, 0x17
        /*000a*/ 	.short	(.L_344 - .L_343)
.L_343:
        /*000c*/ 	.word	0x00000000
        /*0010*/ 	.short	0x0003
        /*0012*/ 	.short	0x0010
        /*0014*/ 	.byte	0x00, 0xf5, 0x21, 0x00


	//----- nvinfo : EIATTR_KPARAM_INFO
	.align		4
.L_344:
        /*0018*/ 	.byte	0x04, 0x17
        /*001a*/ 	.short	(.L_346 - .L_345)
.L_345:
        /*001c*/ 	.word	0x00000000
        /*0020*/ 	.short	0x0002
        /*0022*/ 	.short	0x000c
        /*0024*/ 	.byte	0x00, 0xf0, 0x11, 0x00


	//----- nvinfo : EIATTR_KPARAM_INFO
	.align		4
.L_346:
        /*0028*/ 	.byte	0x04, 0x17
        /*002a*/ 	.short	(.L_348 - .L_347)
.L_347:
        /*002c*/ 	.word	0x00000000
        /*0030*/ 	.short	0x0001
        /*0032*/ 	.short	0x0008
        /*0034*/ 	.byte	0x00, 0xf0, 0x11, 0x00


	//----- nvinfo : EIATTR_KPARAM_INFO
	.align		4
.L_348:
        /*0038*/ 	.byte	0x04, 0x17
        /*003a*/ 	.short	(.L_350 - .L_349)
.L_349:
        /*003c*/ 	.word	0x00000000
        /*0040*/ 	.short	0x0000
        /*0042*/ 	.short	0x0000
        /*0044*/ 	.byte	0x00, 0xf5, 0x21, 0x00


	//----- nvinfo : EIATTR_SPARSE_MMA_MASK
	.align		4
.L_350:
        /*0048*/ 	.byte	0x03, 0x50
        /*004a*/ 	.short	0x0000


	//----- nvinfo : EIATTR_MAXREG_COUNT
	.align		4
        /*004c*/ 	.byte	0x03, 0x1b
        /*004e*/ 	.short	0x00ff


	//----- nvinfo : EIATTR_MERCURY_ISA_VERSION
	.align		4
        /*0050*/ 	.byte	0x03, 0x5f
        /*0052*/ 	.short	0x0101


	//----- nvinfo : EIATTR_VRC_CTA_INIT_COUNT
	.align		4
        /*0054*/ 	.byte	0x02, 0x4a
	.zero		1
	.zero		1


	//----- nvinfo : EIATTR_EXIT_INSTR_OFFSETS
	.align		4
        /*0058*/ 	.byte	0x04, 0x1c
        /*005a*/ 	.short	(.L_352 - .L_351)


	//   ....[0]....
.L_351:
        /*005c*/ 	.word	0x000000d0


	//   ....[1]....
        /*0060*/ 	.word	0x00000160


	//----- nvinfo : EIATTR_CBANK_PARAM_SIZE
	.align		4
.L_352:
        /*0064*/ 	.byte	0x03, 0x19
        /*0066*/ 	.short	0x0018


	//----- nvinfo : EIATTR_PARAM_CBANK
	.align		4
        /*0068*/ 	.byte	0x04, 0x0a
        /*006a*/ 	.short	(.L_354 - .L_353)
	.align		4
.L_353:
        /*006c*/ 	.word	index@(.nv.constant0._Z19get_diagonal_kernelPK6float2jjPS_)
        /*0070*/ 	.short	0x0380
        /*0072*/ 	.short	0x0018


	//----- nvinfo : EIATTR_SW_WAR
	.align		4
.L_354:
        /*0074*/ 	.byte	0x04, 0x36
        /*0076*/ 	.short	(.L_356 - .L_355)
.L_355:
        /*0078*/ 	.word	0x00000008
.L_356:


//--------------------- .nv.info._Z16scaled_to_kernelPK6float2S1_jjPS_ --------------------------
	.section	.nv.info._Z16scaled_to_kernelPK6float2S1_jjPS_,"",@"SHT_CUDA_INFO"
	.sectionflags	@""
	.align	4


	//----- nvinfo : EIATTR_CUDA_API_VERSION
	.align		4
        /*0000*/ 	.byte	0x04, 0x37
        /*0002*/ 	.short	(.L_358 - .L_357)
.L_357:
        /*0004*/ 	.word	0x00000082


	//----- nvinfo : EIATTR_KPARAM_INFO
	.align		4
.L_358:
        /*0008*/ 	.byte	0x04, 0x17
        /*000a*/ 	.short	(.L_360 - .L_359)
.L_359:
        /*000c*/ 	.word	0x00000000
        /*0010*/ 	.short	0x0004
        /*0012*/ 	.short	0x0018
        /*0014*/ 	.byte	0x00, 0xf5, 0x21, 0x00


	//----- nvinfo : EIATTR_KPARAM_INFO
	.align		4
.L_360:
        /*0018*/ 	.byte	0x04, 0x17
        /*001a*/ 	.short	(.L_362 - .L_361)
.L_361:
        /*001c*/ 	.word	0x00000000
        /*0020*/ 	.short	0x0003
        /*0022*/ 	.short	0x0014
        /*0024*/ 	.byte	0x00, 0xf0, 0x11, 0x00


	//----- nvinfo : EIATTR_KPARAM_INFO
	.align		4
.L_362:
        /*0028*/ 	.byte	0x04, 0x17
        /*002a*/ 	.short	(.L_364 - .L_363)
.L_363:
        /*002c*/ 	.word	0x00000000
        /*0030*/ 	.short	0x0002
        /*0032*/ 	.short	0x0010
        /*0034*/ 	.byte	0x00, 0xf0, 0x11, 0x00


	//----- nvinfo : EIATTR_KPARAM_INFO
	.align		4
.L_364:
        /*0038*/ 	.byte	0x04, 0x17
        /*003a*/ 	.short	(.L_366 - .L_365)
.L_365:
        /*003c*/ 	.word	0x00000000
        /*0040*/ 	.short	0x0001
        /*0042*/ 	.short	0x0008
        /*0044*/ 	.byte	0x00, 0xf5, 0x21, 0x00


	//----- nvinfo : EIATTR_KPARAM_INFO
	.align		4
.L_366:
        /*0048*/ 	.byte	0x04, 0x17
        /*004a*/ 	.short	(.L_368 - .L_367)
.L_367:
        /*004c*/ 	.word	0x00000000
        /*0050*/ 	.short	0x0000
        /*0052*/ 	.short	0x0000
        /*0054*/ 	.byte	0x00, 0xf5, 0x21, 0x00


	//----- nvinfo : EIATTR_SPARSE_MMA_MASK
	.align		4
.L_368:
        /*0058*/ 	.byte	0x03, 0x50
        /*005a*/ 	.short	0x0000


	//----- nvinfo : EIATTR_MAXREG_COUNT
	.align		4
        /*005c*/ 	.byte	0x03, 0x1b
        /*005e*/ 	.short	0x00ff


	//----- nvinfo : EIATTR_MERCURY_ISA_VERSION
	.align		4
        /*0060*/ 	.byte	0x03, 0x5f
        /*0062*/ 	.short	0x0101


	//----- nvinfo : EIATTR_VRC_CTA_INIT_COUNT
	.align		4
        /*0064*/ 	.byte	0x02, 0x4a
	.zero		1
	.zero		1


	//----- nvinfo : EIATTR_EXIT_INSTR_OFFSETS
	.align		4
        /*0068*/ 	.byte	0x04, 0x1c
        /*006a*/ 	.short	(.L_370 - .L_369)


	//   ....[0]....
.L_369:
        /*006c*/ 	.word	0x000000c0


	//   ....[1]....
        /*0070*/ 	.word	0x00000450


	//----- nvinfo : EIATTR_CRS_STACK_SIZE
	.align		4
.L_370:
        /*0074*/ 	.byte	0x04, 0x1e
        /*0076*/ 	.short	(.L_372 - .L_371)
.L_371:
        /*0078*/ 	.word	0x00000000


	//----- nvinfo : EIATTR_CBANK_PARAM_SIZE
	.align		4
.L_372:
        /*007c*/ 	.byte	0x03, 0x19
        /*007e*/ 	.short	0x0020


	//----- nvinfo : EIATTR_PARAM_CBANK
	.align		4
        /*0080*/ 	.byte	0x04, 0x0a
        /*0082*/ 	.short	(.L_374 - .L_373)
	.align		4
.L_373:
        /*0084*/ 	.word	index@(.nv.constant0._Z16scaled_to_kernelPK6float2S1_jjPS_)
        /*0088*/ 	.short	0x0380
        /*008a*/ 	.short	0x0020


	//----- nvinfo : EIATTR_SW_WAR
	.align		4
.L_374:
        /*008c*/ 	.byte	0x04, 0x36
        /*008e*/ 	.short	(.L_376 - .L_375)
.L_375:
        /*0090*/ 	.word	0x00000008
.L_376:


//--------------------- .nv.callgraph             --------------------------
	.section	.nv.callgraph,"",@"SHT_CUDA_CALLGRAPH"
	.align	4
	.sectionentsize	8
	.align		4
        /*0000*/ 	.word	0x00000000
	.align		4
        /*0004*/ 	.word	0xffffffff
	.align		4
        /*0008*/ 	.word	0x00000000
	.align		4
        /*000c*/ 	.word	0xfffffffe
	.align		4
        /*0010*/ 	.word	0x00000000
	.align		4
        /*0014*/ 	.word	0xfffffffd
	.align		4
        /*0018*/ 	.word	0x00000000
	.align		4
        /*001c*/ 	.word	0xfffffffc


//--------------------- .nv.constant4             --------------------------
	.section	.nv.constant4,"a",@progbits
	.align	8
	.align		8
.nv.constant4:
        /*0000*/ 	.dword	__cudart_i2opi_f


//--------------------- .text._Z34generate_propagation_matrix_kernelPKfS0_S0_jjP6float2 --------------------------
	.section	.text._Z34generate_propagation_matrix_kernelPKfS0_S0_jjP6float2,"ax",@progbits
	.align	128
        .global         _Z34generate_propagation_matrix_kernelPKfS0_S0_jjP6float2
        .type           _Z34generate_propagation_matrix_kernelPKfS0_S0_jjP6float2,@function
        .size           _Z34generate_propagation_matrix_kernelPKfS0_S0_jjP6float2,(.L_x_83 - _Z34generate_propagation_matrix_kernelPKfS0_S0_jjP6float2)
        .other          _Z34generate_propagation_matrix_kernelPKfS0_S0_jjP6float2,@"STO_CUDA_ENTRY STV_DEFAULT"
_Z34generate_propagation_matrix_kernelPKfS0_S0_jjP6float2:
.text._Z34generate_propagation_matrix_kernelPKfS0_S0_jjP6float2:
[----:B------:R-:W0:Y:S01]  /*0000*/  LDC R1, c[0x0][0x37c] ;  /* 0x0000df00ff017b82 */ /* 0x000e220000000800 */
[----:B------:R-:W1:Y:S07]  /*0010*/  S2R R0, SR_TID.Y ;  /* 0x0000000000007919 */ /* 0x000e6e0000002200 */
[----:B------:R-:W2:Y:S01]  /*0020*/  LDC R10, c[0x0][0x360] ;  /* 0x0000d800ff0a7b82 */ /* 0x000ea20000000800 */
[----:B------:R-:W3:Y:S01]  /*0030*/  LDCU.64 UR6, c[0x0][0x398] ;  /* 0x00007300ff0677ac */ /* 0x000ee20008000a00 */
[----:B0-----:R-:W-:Y:S01]  /*0040*/  VIADD R1, R1, 0xffffffe0 ;  /* 0xffffffe001017836 */ /* 0x001fe20000000000 */
[----:B------:R-:W2:Y:S05]  /*0050*/  S2R R3, SR_TID.X ;  /* 0x0000000000037919 */ /* 0x000eaa0000002100 */
[----:B------:R-:W1:Y:S08]  /*0060*/  S2UR UR5, SR_CTAID.Y ;  /* 0x00000000000579c3 */ /* 0x000e700000002600 */
[----:B------:R-:W1:Y:S08]  /*0070*/  LDC R5, c[0x0][0x364] ;  /* 0x0000d900ff057b82 */ /* 0x000e700000000800 */
[----:B------:R-:W2:Y:S01]  /*0080*/  S2UR UR4, SR_CTAID.X ;  /* 0x00000000000479c3 */ /* 0x000ea20000002500 */
[----:B-1----:R-:W-:-:S05]  /*0090*/  IMAD R5, R5, UR5, R0 ;  /* 0x0000000505057c24 */ /* 0x002fca000f8e0200 */
[----:B---3--:R-:W-:Y:S01]  /*00a0*/  ISETP.GE.U32.AND P0, PT, R5, UR6, PT ;  /* 0x0000000605007c0c */ /* 0x008fe2000bf06070 */
[----:B--2---:R-:W-:-:S05]  /*00b0*/  IMAD R10, R10, UR4, R3 ;  /* 0x000000040a0a7c24 */ /* 0x004fca000f8e0203 */
[----:B------:R-:W-:-:S13]  /*00c0*/  ISETP.GE.U32.OR P0, PT, R10, UR7, P0 ;  /* 0x000000070a007c0c */ /* 0x000fda0008706470 */
[----:B------:R-:W-:Y:S05]  /*00d0*/  @P0 EXIT ;  /* 0x000000000000094d */ /* 0x000fea0003800000 */
[----:B------:R-:W0:Y:S01]  /*00e0*/  LDC.64 R12, c[0x0][0x380] ;  /* 0x0000e000ff0c7b82 */ /* 0x000e220000000a00 */
[----:B------:R-:W1:Y:S01]  /*00f0*/  LDCU.64 UR6, c[0x0][0x358] ;  /* 0x00006b00ff0677ac */ /* 0x000e620008000a00 */
[----:B------:R-:W-:Y:S02]  /*0100*/  IMAD R11, R10, 0x3, RZ ;  /* 0x000000030a0b7824 */ /* 0x000fe400078e02ff */
[----:B------:R-:W-:Y:S02]  /*0110*/  IMAD R7, R5, 0x3, RZ ;  /* 0x0000000305077824 */ /* 0x000fe400078e02ff */
[C---:B------:R-:W-:Y:S02]  /*0120*/  VIADD R9, R11.reuse, 0x1 ;  /* 0x000000010b097836 */ /* 0x040fe40000000000 */
[----:B------:R-:W2:Y:S01]  /*0130*/  LDC.64 R2, c[0x0][0x388] ;  /* 0x0000e200ff027b82 */ /* 0x000ea20000000a00 */
[----:B------:R-:W-:Y:S02]  /*0140*/  VIADD R15, R11, 0x2 ;  /* 0x000000020b0f7836 */ /* 0x000fe40000000000 */
[----:B0-----:R-:W-:-:S06]  /*0150*/  IMAD.WIDE.U32 R8, R9, 0x4, R12 ;  /* 0x0000000409087825 */ /* 0x001fcc00078e000c */
[----:B-1----:R-:W3:Y:S01]  /*0160*/  LDG.E R9, desc[UR6][R8.64] ;  /* 0x0000000608097981 */ /* 0x002ee2000c1e1900 */
[----:B--2---:R-:W-:-:S04]  /*0170*/  IMAD.WIDE.U32 R2, R7, 0x4, R2 ;  /* 0x0000000407027825 */ /* 0x004fc800078e0002 */
[--C-:B------:R-:W-:Y:S01]  /*0180*/  IMAD.WIDE.U32 R6, R11, 0x4, R12.reuse ;  /* 0x000000040b067825 */ /* 0x100fe200078e000c */
[----:B------:R-:W3:Y:S03]  /*0190*/  LDG.E R4, desc[UR6][R2.64+0x4] ;  /* 0x0000040602047981 */ /* 0x000ee6000c1e1900 */
[----:B------:R-:W-:Y:S01]  /*01a0*/  IMAD.WIDE.U32 R12, R15, 0x4, R12 ;  /* 0x000000040f0c7825 */ /* 0x000fe200078e000c */
[----:B------:R-:W2:Y:S04]  /*01b0*/  LDG.E R0, desc[UR6][R2.64] ;  /* 0x0000000602007981 */ /* 0x000ea8000c1e1900 */
[----:B------:R-:W2:Y:S04]  /*01c0*/  LDG.E R7, desc[UR6][R6.64] ;  /* 0x0000000606077981 */ /* 0x000ea8000c1e1900 */
[----:B------:R-:W4:Y:S04]  /*01d0*/  LDG.E R12, desc[UR6][R12.64] ;  /* 0x000000060c0c7981 */ /* 0x000f28000c1e1900 */
[----:B------:R-:W4:Y:S01]  /*01e0*/  LDG.E R11, desc[UR6][R2.64+0x8] ;  /* 0x00000806020b7981 */ /* 0x000f22000c1e1900 */
[----:B------:R-:W-:Y:S01]  /*01f0*/  BSSY.RECONVERGENT B0, `(.L_x_0) ;  /* 0x0000012000007945 */ /* 0x000fe20003800200 */
[----:B---3--:R-:W-:-:S04]  /*0200*/  FADD R4, R4, -R9 ;  /* 0x8000000904047221 */ /* 0x008fc80000000000 */
[----:B------:R-:W-:Y:S01]  /*0210*/  FMUL R15, R4, R4 ;  /* 0x00000004040f7220 */ /* 0x000fe20000400000 */
[----:B--2---:R-:W-:-:S04]  /*0220*/  FADD R0, R0, -R7 ;  /* 0x8000000700007221 */ /* 0x004fc80000000000 */
[----:B------:R-:W-:Y:S01]  /*0230*/  FFMA R0, R0, R0, R15 ;  /* 0x0000000000007223 */ /* 0x000fe2000000000f */
[----:B----4-:R-:W-:-:S04]  /*0240*/  FADD R11, R11, -R12 ;  /* 0x8000000c0b0b7221 */ /* 0x010fc80000000000 */
[----:B------:R-:W-:-:S04]  /*0250*/  FFMA R0, R11, R11, R0 ;  /* 0x0000000b0b007223 */ /* 0x000fc80000000000 */
[----:B------:R-:W-:Y:S01]  /*0260*/  VIADD R4, R0, 0xf3000000 ;  /* 0xf300000000047836 */ /* 0x000fe20000000000 */
[----:B------:R0:W1:Y:S04]  /*0270*/  MUFU.RSQ R7, R0 ;  /* 0x0000000000077308 */ /* 0x0000680000001400 */
[----:B------:R-:W-:-:S13]  /*0280*/  ISETP.GT.U32.AND P0, PT, R4, 0x727fffff, PT ;  /* 0x727fffff0400780c */ /* 0x000fda0003f04070 */
[----:B01----:R-:W-:Y:S05]  /*0290*/  @!P0 BRA `(.L_x_1) ;  /* 0x00000000000c8947 */ /* 0x003fea0003800000 */
[----:B------:R-:W-:-:S07]  /*02a0*/  MOV R9, 0x2c0 ;  /* 0x000002c000097802 */ /* 0x000fce0000000f00 */
[----:B------:R-:W-:Y:S05]  /*02b0*/  CALL.REL.NOINC `($__internal_1_$__cuda_sm20_sqrt_rn_f32_slowpath) ;  /* 0x0000001000687944 */ /* 0x000fea0003c00000 */
[----:B------:R-:W-:Y:S05]  /*02c0*/  BRA `(.L_x_2) ;  /* 0x0000000000107947 */ /* 0x000fea0003800000 */
.L_x_1:
[----:B------:R-:W-:Y:S01]  /*02d0*/  FMUL.FTZ R11, R0, R7 ;  /* 0x00000007000b7220 */ /* 0x000fe20000410000 */
[----:B------:R-:W-:-:S03]  /*02e0*/  FMUL.FTZ R7, R7, 0.5 ;  /* 0x3f00000007077820 */ /* 0x000fc60000410000 */
[----:B------:R-:W-:-:S04]  /*02f0*/  FFMA R0, -R11, R11, R0 ;  /* 0x0000000b0b007223 */ /* 0x000fc80000000100 */
[----:B------:R-:W-:-:S07]  /*0300*/  FFMA R11, R0, R7, R11 ;  /* 0x00000007000b7223 */ /* 0x000fce000000000b */
.L_x_2:
[----:B------:R-:W-:Y:S05]  /*0310*/  BSYNC.RECONVERGENT B0 ;  /* 0x0000000000007941 */ /* 0x000fea0003800200 */
.L_x_0:
[----:B------:R-:W0:Y:S02]  /*0320*/  LDC.64 R2, c[0x0][0x390] ;  /* 0x0000e400ff027b82 */ /* 0x000e240000000a00 */
[----:B0-----:R-:W-:-:S06]  /*0330*/  IMAD.WIDE.U32 R2, R10, 0x4, R2 ;  /* 0x000000040a027825 */ /* 0x001fcc00078e0002 */
[----:B------:R-:W2:Y:S01]  /*0340*/  LDG.E R2, desc[UR6][R2.64] ;  /* 0x0000000602027981 */ /* 0x000ea2000c1e1900 */
[----:B------:R-:W-:Y:S01]  /*0350*/  BSSY.RECONVERGENT B0, `(.L_x_3) ;  /* 0x0000043000007945 */ /* 0x000fe20003800200 */
[----:B--2---:R-:W-:-:S04]  /*0360*/  FMUL R7, R2, R11 ;  /* 0x0000000b02077220 */ /* 0x004fc80000400000 */
[C---:B------:R-:W-:Y:S01]  /*0370*/  FMUL R0, R7.reuse, 0.63661974668502807617 ;  /* 0x3f22f98307007820 */ /* 0x040fe20000400000 */
[----:B------:R-:W-:-:S05]  /*0380*/  FSETP.GE.AND P0, PT, |R7|, 105615, PT ;  /* 0x47ce47800700780b */ /* 0x000fca0003f06200 */
[----:B------:R-:W0:Y:S02]  /*0390*/  F2I.NTZ R0, R0 ;  /* 0x0000000000007305 */ /* 0x000e240000203100 */
[-C--:B0-----:R-:W-:Y:S02]  /*03a0*/  I2FP.F32.S32 R14, R0.reuse ;  /* 0x00000000000e7245 */ /* 0x081fe40000201400 */
[----:B------:R-:W-:-:S03]  /*03b0*/  MOV R13, R0 ;  /* 0x00000000000d7202 */ /* 0x000fc60000000f00 */
[----:B------:R-:W-:-:S04]  /*03c0*/  FFMA R9, R14, -1.5707962512969970703, R7 ;  /* 0xbfc90fda0e097823 */ /* 0x000fc80000000007 */
[----:B------:R-:W-:-:S04]  /*03d0*/  FFMA R9, R14, -7.5497894158615963534e-08, R9 ;  /* 0xb3a221680e097823 */ /* 0x000fc80000000009 */
[----:B------:R-:W-:-:S04]  /*03e0*/  FFMA R14, R14, -5.3903029534742383927e-15, R9 ;  /* 0xa7c234c50e0e7823 */ /* 0x000fc80000000009 */
[----:B------:R-:W-:Y:S01]  /*03f0*/  IMAD.MOV.U32 R4, RZ, RZ, R14 ;  /* 0x000000ffff047224 */ /* 0x000fe200078e000e */
[----:B------:R-:W-:Y:S06]  /*0400*/  @!P0 BRA `(.L_x_4) ;  /* 0x0000000000dc8947 */ /* 0x000fec0003800000 */
[----:B------:R-:W-:-:S13]  /*0410*/  FSETP.NEU.AND P0, PT, |R7|, +INF , PT ;  /* 0x7f8000000700780b */ /* 0x000fda0003f0d200 */
[----:B------:R-:W-:Y:S01]  /*0420*/  @!P0 FMUL R4, RZ, R7 ;  /* 0x00000007ff048220 */ /* 0x000fe20000400000 */
[----:B------:R-:W-:Y:S01]  /*0430*/  @!P0 IMAD.MOV.U32 R0, RZ, RZ, RZ ;  /* 0x000000ffff008224 */ /* 0x000fe200078e00ff */
[----:B------:R-:W-:Y:S06]  /*0440*/  @!P0 BRA `(.L_x_4) ;  /* 0x0000000000cc8947 */ /* 0x000fec0003800000 */
[----:B------:R-:W-:Y:S01]  /*0450*/  IMAD.SHL.U32 R2, R7, 0x100, RZ ;  /* 0x0000010007027824 */ /* 0x000fe200078e00ff */
[----:B------:R-:W-:Y:S01]  /*0460*/  MOV R0, R1 ;  /* 0x0000000100007202 */ /* 0x000fe20000000f00 */
[----:B------:R-:W-:Y:S01]  /*0470*/  IMAD.MOV.U32 R6, RZ, RZ, RZ ;  /* 0x000000ffff067224 */ /* 0x000fe200078e00ff */
[----:B------:R-:W0:Y:S02]  /*0480*/  LDCU.64 UR8, c[0x4][URZ] ;  /* 0x01000000ff0877ac */ /* 0x000e240008000a00 */
[----:B------:R-:W-:Y:S01]  /*0490*/  LOP3.LUT R17, R2, 0x80000000, RZ, 0xfc, !PT ;  /* 0x8000000002117812 */ /* 0x000fe200078efcff */
[----:B------:R-:W-:Y:S01]  /*04a0*/  UMOV UR5, URZ ;  /* 0x000000ff00057c82 */ /* 0x000fe20008000000 */
[----:B------:R-:W-:-:S05]  /*04b0*/  UMOV UR4, URZ ;  /* 0x000000ff00047c82 */ /* 0x000fca0008000000 */
.L_x_5:
[----:B0-----:R-:W-:Y:S02]  /*04c0*/  IMAD.U32 R8, RZ, RZ, UR8 ;  /* 0x00000008ff087e24 */ /* 0x001fe4000f8e00ff */
[----:B------:R-:W-:-:S05]  /*04d0*/  IMAD.U32 R9, RZ, RZ, UR9 ;  /* 0x00000009ff097e24 */ /* 0x000fca000f8e00ff */
[----:B------:R-:W2:Y:S01]  /*04e0*/  LDG.E.CONSTANT R2, desc[UR6][R8.64] ;  /* 0x0000000608027981 */ /* 0x000ea2000c1e9900 */
[----:B------:R-:W-:Y:S02]  /*04f0*/  UIADD3 UR8, UP0, UPT, UR8, 0x4, URZ ;  /* 0x0000000408087890 */ /* 0x000fe4000ff1e0ff */
[----:B------:R-:W-:Y:S02]  /*0500*/  UIADD3 UR4, UPT, UPT, UR4, 0x1, URZ ;  /* 0x0000000104047890 */ /* 0x000fe4000fffe0ff */
[----:B------:R-:W-:Y:S02]  /*0510*/  UIADD3.X UR9, UPT, UPT, URZ, UR9, URZ, UP0, !UPT ;  /* 0x00000009ff097290 */ /* 0x000fe400087fe4ff */
[----:B------:R-:W-:Y:S01]  /*0520*/  UISETP.NE.AND UP0, UPT, UR4, 0x6, UPT ;  /* 0x000000060400788c */ /* 0x000fe2000bf05270 */
[----:B--2---:R-:W-:-:S03]  /*0530*/  IMAD.WIDE.U32 R2, R2, R17, RZ ;  /* 0x0000001102027225 */ /* 0x004fc600078e00ff */
[----:B------:R-:W-:-:S04]  /*0540*/  IADD3 R15, P0, PT, R2, R6, RZ ;  /* 0x00000006020f7210 */ /* 0x000fc80007f1e0ff */
[----:B------:R-:W-:Y:S01]  /*0550*/  IADD3.X R6, PT, PT, R3, UR5, RZ, P0, !PT ;  /* 0x0000000503067c10 */ /* 0x000fe200087fe4ff */
[----:B------:R0:W-:Y:S02]  /*0560*/  STL [R0], R15 ;  /* 0x0000000f00007387 */ /* 0x0001e40000100800 */
[----:B0-----:R-:W-:Y:S01]  /*0570*/  VIADD R0, R0, 0x4 ;  /* 0x0000000400007836 */ /* 0x001fe20000000000 */
[----:B------:R-:W-:Y:S06]  /*0580*/  BRA.U UP0, `(.L_x_5) ;  /* 0xfffffffd00cc7547 */ /* 0x000fec000b83ffff */
[----:B------:R-:W-:Y:S01]  /*0590*/  SHF.R.U32.HI R4, RZ, 0x17, R7 ;  /* 0x00000017ff047819 */ /* 0x000fe20000011607 */
[----:B------:R0:W-:Y:S03]  /*05a0*/  STL [R1+0x18], R6 ;  /* 0x0000180601007387 */ /* 0x0001e60000100800 */
[C---:B------:R-:W-:Y:S02]  /*05b0*/  LOP3.LUT R0, R4.reuse, 0xe0, RZ, 0xc0, !PT ;  /* 0x000000e004007812 */ /* 0x040fe400078ec0ff */
[----:B------:R-:W-:-:S03]  /*05c0*/  LOP3.LUT P0, RZ, R4, 0x1f, RZ, 0xc0, !PT ;  /* 0x0000001f04ff7812 */ /* 0x000fc6000780c0ff */
[----:B------:R-:W-:-:S05]  /*05d0*/  VIADD R0, R0, 0xffffff80 ;  /* 0xffffff8000007836 */ /* 0x000fca0000000000 */
[----:B------:R-:W-:-:S05]  /*05e0*/  SHF.R.U32.HI R0, RZ, 0x5, R0 ;  /* 0x00000005ff007819 */ /* 0x000fca0000011600 */
[----:B------:R-:W-:-:S05]  /*05f0*/  IMAD R12, R0, -0x4, R1 ;  /* 0xfffffffc000c7824 */ /* 0x000fca00078e0201 */
[----:B------:R-:W2:Y:S04]  /*0600*/  LDL R0, [R12+0x18] ;  /* 0x000018000c007983 */ /* 0x000ea80000100800 */
[----:B------:R-:W2:Y:S04]  /*0610*/  LDL R3, [R12+0x14] ;  /* 0x000014000c037983 */ /* 0x000ea80000100800 */
[----:B------:R-:W3:Y:S01]  /*0620*/  @P0 LDL R2, [R12+0x10] ;  /* 0x000010000c020983 */ /* 0x000ee20000100800 */
[----:B------:R-:W-:Y:S01]  /*0630*/  LOP3.LUT R4, R4, 0x1f, RZ, 0xc0, !PT ;  /* 0x0000001f04047812 */ /* 0x000fe200078ec0ff */
[----:B------:R-:W-:Y:S01]  /*0640*/  UMOV UR4, 0x54442d19 ;  /* 0x54442d1900047882 */ /* 0x000fe20000000000 */
[----:B------:R-:W-:-:S02]  /*0650*/  UMOV UR5, 0x3bf921fb ;  /* 0x3bf921fb00057882 */ /* 0x000fc40000000000 */
[-C--:B--2---:R-:W-:Y:S02]  /*0660*/  @P0 SHF.L.W.U32.HI R0, R3, R4.reuse, R0 ;  /* 0x0000000403000219 */ /* 0x084fe40000010e00 */
[----:B---3--:R-:W-:Y:S02]  /*0670*/  @P0 SHF.L.W.U32.HI R3, R2, R4, R3 ;  /* 0x0000000402030219 */ /* 0x008fe40000010e03 */
[----:B------:R-:W-:Y:S02]  /*0680*/  ISETP.GE.AND P0, PT, R7, RZ, PT ;  /* 0x000000ff0700720c */ /* 0x000fe40003f06270 */
[C---:B------:R-:W-:Y:S02]  /*0690*/  SHF.L.W.U32.HI R2, R3.reuse, 0x2, R0 ;  /* 0x0000000203027819 */ /* 0x040fe40000010e00 */
[----:B------:R-:W-:Y:S02]  /*06a0*/  SHF.L.U32 R3, R3, 0x2, RZ ;  /* 0x0000000203037819 */ /* 0x000fe400000006ff */
[----:B------:R-:W-:-:S04]  /*06b0*/  SHF.R.S32.HI R4, RZ, 0x1f, R2 ;  /* 0x0000001fff047819 */ /* 0x000fc80000011402 */
[C---:B------:R-:W-:Y:S02]  /*06c0*/  LOP3.LUT R8, R4.reuse, R3, RZ, 0x3c, !PT ;  /* 0x0000000304087212 */ /* 0x040fe400078e3cff */
[----:B------:R-:W-:Y:S02]  /*06d0*/  LOP3.LUT R9, R4, R2, RZ, 0x3c, !PT ;  /* 0x0000000204097212 */ /* 0x000fe400078e3cff */
[----:B------:R-:W-:Y:S02]  /*06e0*/  SHF.R.U32.HI R3, RZ, 0x1e, R0 ;  /* 0x0000001eff037819 */ /* 0x000fe40000011600 */
[C---:B------:R-:W-:Y:S02]  /*06f0*/  LOP3.LUT R4, R2.reuse, R7, RZ, 0x3c, !PT ;  /* 0x0000000702047212 */ /* 0x040fe400078e3cff */
[----:B------:R-:W1:Y:S01]  /*0700*/  I2F.F64.S64 R8, R8 ;  /* 0x0000000800087312 */ /* 0x000e620000301c00 */
[----:B------:R-:W-:Y:S02]  /*0710*/  LEA.HI R0, R2, R3, RZ, 0x1 ;  /* 0x0000000302007211 */ /* 0x000fe400078f08ff */
[----:B------:R-:W-:-:S03]  /*0720*/  ISETP.GE.AND P1, PT, R4, RZ, PT ;  /* 0x000000ff0400720c */ /* 0x000fc60003f26270 */
[----:B------:R-:W-:-:S04]  /*0730*/  IMAD.MOV R2, RZ, RZ, -R0 ;  /* 0x000000ffff027224 */ /* 0x000fc800078e0a00 */
[----:B------:R-:W-:Y:S01]  /*0740*/  @!P0 IMAD.MOV.U32 R0, RZ, RZ, R2 ;  /* 0x000000ffff008224 */ /* 0x000fe200078e0002 */
[----:B-1----:R-:W-:-:S10]  /*0750*/  DMUL R16, R8, UR4 ;  /* 0x0000000408107c28 */ /* 0x002fd40008000000 */
[----:B------:R-:W1:Y:S02]  /*0760*/  F2F.F32.F64 R16, R16 ;  /* 0x0000001000107310 */ /* 0x000e640000301000 */
[----:B01----:R-:W-:-:S07]  /*0770*/  FSEL R4, -R16, R16, !P1 ;  /* 0x0000001010047208 */ /* 0x003fce0004800100 */
.L_x_4:
[----:B------:R-:W-:Y:S05]  /*0780*/  BSYNC.RECONVERGENT B0 ;  /* 0x0000000000007941 */ /* 0x000fea0003800200 */
.L_x_3:
[----:B------:R-:W-:Y:S01]  /*0790*/  LOP3.LUT R6, R0, 0x1, RZ, 0xc0, !PT ;  /* 0x0000000100067812 */ /* 0x000fe200078ec0ff */
[----:B------:R-:W-:Y:S02]  /*07a0*/  IMAD.MOV.U32 R2, RZ, RZ, 0x37cbac00 ;  /* 0x37cbac00ff027424 */ /* 0x000fe400078e00ff */
[----:B------:R-:W-:Y:S01]  /*07b0*/  FMUL R3, R4, R4 ;  /* 0x0000000404037220 */ /* 0x000fe20000400000 */
[----:B------:R-:W-:Y:S01]  /*07c0*/  IADD3 R0, PT, PT, R0, 0x1, RZ ;  /* 0x0000000100007810 */ /* 0x000fe20007ffe0ff */
[----:B------:R-:W-:Y:S01]  /*07d0*/  IMAD.MOV.U32 R15, RZ, RZ, 0x3e2aaaa8 ;  /* 0x3e2aaaa8ff0f7424 */ /* 0x000fe200078e00ff */
[----:B------:R-:W-:Y:S01]  /*07e0*/  ISETP.NE.U32.AND P1, PT, R6, 0x1, PT ;  /* 0x000000010600780c */ /* 0x000fe20003f25070 */
[----:B------:R-:W-:Y:S01]  /*07f0*/  FFMA R2, R3, R2, -0.0013887860113754868507 ;  /* 0xbab607ed03027423 */ /* 0x000fe20000000002 */
[----:B------:R-:W-:Y:S01]  /*0800*/  IMAD.MOV.U32 R6, RZ, RZ, 0x3c0885e4 ;  /* 0x3c0885e4ff067424 */ /* 0x000fe200078e00ff */
[----:B------:R-:W-:Y:S01]  /*0810*/  LOP3.LUT P0, RZ, R0, 0x2, RZ, 0xc0, !PT ;  /* 0x0000000200ff7812 */ /* 0x000fe2000780c0ff */
[----:B------:R-:W-:Y:S01]  /*0820*/  BSSY.RECONVERGENT B0, `(.L_x_6) ;  /* 0x0000043000007945 */ /* 0x000fe20003800200 */
[----:B------:R-:W-:-:S02]  /*0830*/  FSEL R0, R4, 1, !P1 ;  /* 0x3f80000004007808 */ /* 0x000fc40004800000 */
[----:B------:R-:W-:Y:S02]  /*0840*/  FSEL R2, R2, -0.00019574658654164522886, P1 ;  /* 0xb94d415302027808 */ /* 0x000fe40000800000 */
[----:B------:R-:W-:Y:S01]  /*0850*/  FSEL R6, R6, 0.041666727513074874878, !P1 ;  /* 0x3d2aaabb06067808 */ /* 0x000fe20004800000 */
[----:B------:R-:W-:Y:S01]  /*0860*/  FFMA R9, R3, R0, RZ ;  /* 0x0000000003097223 */ /* 0x000fe200000000ff */
[----:B------:R-:W-:Y:S02]  /*0870*/  FSEL R15, -R15, -0.4999999701976776123, !P1 ;  /* 0xbeffffff0f0f7808 */ /* 0x000fe40004800100 */
[----:B------:R-:W-:Y:S01]  /*0880*/  FSETP.GE.AND P1, PT, |R7|, 105615, PT ;  /* 0x47ce47800700780b */ /* 0x000fe20003f26200 */
[----:B------:R-:W-:-:S04]  /*0890*/  FFMA R2, R3, R2, R6 ;  /* 0x0000000203027223 */ /* 0x000fc80000000006 */
[----:B------:R-:W-:-:S04]  /*08a0*/  FFMA R2, R3, R2, R15 ;  /* 0x0000000203027223 */ /* 0x000fc8000000000f */
[----:B------:R-:W-:-:S04]  /*08b0*/  FFMA R12, R9, R2, R0 ;  /* 0x00000002090c7223 */ /* 0x000fc80000000000 */
[----:B------:R-:W-:Y:S01]  /*08c0*/  @P0 FADD R12, RZ, -R12 ;  /* 0x8000000cff0c0221 */ /* 0x000fe20000000000 */
        /* <DEDUP_REMOVED lines=12> */
.L_x_8:
        /* <DEDUP_REMOVED lines=25> */
[----:B------:R-:W-:Y:S01]  /*0b20*/  UMOV UR5, 0x3bf921fb ;  /* 0x3bf921fb00057882 */ /* 0x000fe20000000000 */
[----:B------:R-:W-:-:S02]  /*0b30*/  ISETP.GE.AND P1, PT, R7, RZ, PT ;  /* 0x000000ff0700720c */ /* 0x000fc40003f26270 */
[-C--:B--2---:R-:W-:Y:S02]  /*0b40*/  @P0 SHF.L.W.U32.HI R0, R3, R4.reuse, R0 ;  /* 0x0000000403000219 */ /* 0x084fe40000010e00 */
[----:B---3--:R-:W-:Y:S02]  /*0b50*/  @P0 SHF.L.W.U32.HI R3, R2, R4, R3 ;  /* 0x0000000402030219 */ /* 0x008fe40000010e03 */
[--C-:B------:R-:W-:Y:S02]  /*0b60*/  SHF.R.U32.HI R13, RZ, 0x1e, R0.reuse ;  /* 0x0000001eff0d7819 */ /* 0x100fe40000011600 */
[C---:B------:R-:W-:Y:S02]  /*0b70*/  SHF.L.W.U32.HI R2, R3.reuse, 0x2, R0 ;  /* 0x0000000203027819 */ /* 0x040fe40000010e00 */
[----:B------:R-:W-:Y:S02]  /*0b80*/  SHF.L.U32 R3, R3, 0x2, RZ ;  /* 0x0000000203037819 */ /* 0x000fe400000006ff */
[----:B------:R-:W-:-:S02]  /*0b90*/  SHF.R.S32.HI R4, RZ, 0x1f, R2 ;  /* 0x0000001fff047819 */ /* 0x000fc40000011402 */
[----:B------:R-:W-:Y:S02]  /*0ba0*/  LEA.HI R13, R2, R13, RZ, 0x1 ;  /* 0x0000000d020d7211 */ /* 0x000fe400078f08ff */
[C---:B------:R-:W-:Y:S02]  /*0bb0*/  LOP3.LUT R8, R4.reuse, R3, RZ, 0x3c, !PT ;  /* 0x0000000304087212 */ /* 0x040fe400078e3cff */
[----:B------:R-:W-:Y:S01]  /*0bc0*/  LOP3.LUT R9, R4, R2, RZ, 0x3c, !PT ;  /* 0x0000000204097212 */ /* 0x000fe200078e3cff */
[----:B------:R-:W-:Y:S01]  /*0bd0*/  IMAD.MOV R0, RZ, RZ, -R13 ;  /* 0x000000ffff007224 */ /* 0x000fe200078e0a0d */
[----:B------:R-:W-:-:S03]  /*0be0*/  LOP3.LUT R7, R2, R7, RZ, 0x3c, !PT ;  /* 0x0000000702077212 */ /* 0x000fc600078e3cff */
[----:B------:R-:W-:Y:S01]  /*0bf0*/  @!P1 IMAD.MOV.U32 R13, RZ, RZ, R0 ;  /* 0x000000ffff0d9224 */ /* 0x000fe200078e0000 */
[----:B------:R-:W1:Y:S01]  /*0c00*/  I2F.F64.S64 R8, R8 ;  /* 0x0000000800087312 */ /* 0x000e620000301c00 */
[----:B------:R-:W-:Y:S01]  /*0c10*/  ISETP.GE.AND P0, PT, R7, RZ, PT ;  /* 0x000000ff0700720c */ /* 0x000fe20003f06270 */
[----:B-1----:R-:W-:-:S10]  /*0c20*/  DMUL R16, R8, UR4 ;  /* 0x0000000408107c28 */ /* 0x002fd40008000000 */
[----:B------:R-:W1:Y:S02]  /*0c30*/  F2F.F32.F64 R16, R16 ;  /* 0x0000001000107310 */ /* 0x000e640000301000 */
[----:B01----:R-:W-:-:S07]  /*0c40*/  FSEL R14, -R16, R16, !P0 ;  /* 0x00000010100e7208 */ /* 0x003fce0004000100 */
.L_x_7:
[----:B------:R-:W-:Y:S05]  /*0c50*/  BSYNC.RECONVERGENT B0 ;  /* 0x0000000000007941 */ /* 0x000fea0003800200 */
.L_x_6:
[----:B------:R-:W0:Y:S01]  /*0c60*/  F2F.F64.F32 R6, R11 ;  /* 0x0000000b00067310 */ /* 0x000e220000201800 */
[----:B------:R-:W-:Y:S01]  /*0c70*/  IMAD.MOV.U32 R2, RZ, RZ, 0x1 ;  /* 0x00000001ff027424 */ /* 0x000fe200078e00ff */
[----:B------:R-:W-:Y:S01]  /*0c80*/  UMOV UR4, 0x7d982e91 ;  /* 0x7d982e9100047882 */ /* 0x000fe20000000000 */
[----:B------:R-:W-:Y:S01]  /*0c90*/  UMOV UR5, 0x40b121e6 ;  /* 0x40b121e600057882 */ /* 0x000fe20000000000 */
[----:B------:R-:W-:Y:S04]  /*0ca0*/  BSSY.RECONVERGENT B0, `(.L_x_9) ;  /* 0x0000011000007945 */ /* 0x000fe80003800200 */
[----:B0-----:R-:W0:Y:S02]  /*0cb0*/  MUFU.RCP64H R3, R7 ;  /* 0x0000000700037308 */ /* 0x001e240000001800 */
[----:B0-----:R-:W-:-:S08]  /*0cc0*/  DFMA R8, -R6, R2, 1 ;  /* 0x3ff000000608742b */ /* 0x001fd00000000102 */
[----:B------:R-:W-:-:S08]  /*0cd0*/  DFMA R8, R8, R8, R8 ;  /* 0x000000080808722b */ /* 0x000fd00000000008 */
[----:B------:R-:W-:-:S08]  /*0ce0*/  DFMA R8, R2, R8, R2 ;  /* 0x000000080208722b */ /* 0x000fd00000000002 */
[----:B------:R-:W-:-:S08]  /*0cf0*/  DFMA R2, -R6, R8, 1 ;  /* 0x3ff000000602742b */ /* 0x000fd00000000108 */
[----:B------:R-:W-:-:S08]  /*0d00*/  DFMA R2, R8, R2, R8 ;  /* 0x000000020802722b */ /* 0x000fd00000000008 */
[----:B------:R-:W-:-:S08]  /*0d10*/  DMUL R8, R2, UR4 ;  /* 0x0000000402087c28 */ /* 0x000fd00008000000 */
[----:B------:R-:W-:-:S08]  /*0d20*/  DFMA R16, -R6, R8, UR4 ;  /* 0x0000000406107e2b */ /* 0x000fd00008000108 */
[----:B------:R-:W-:-:S10]  /*0d30*/  DFMA R2, R2, R16, R8 ;  /* 0x000000100202722b */ /* 0x000fd40000000008 */
[----:B------:R-:W-:-:S05]  /*0d40*/  FFMA R0, RZ, R7, R3 ;  /* 0x00000007ff007223 */ /* 0x000fca0000000003 */
[----:B------:R-:W-:-:S13]  /*0d50*/  FSETP.GT.AND P0, PT, |R0|, 1.469367938527859385e-39, PT ;  /* 0x001000000000780b */ /* 0x000fda0003f04200 */
[----:B------:R-:W-:Y:S05]  /*0d60*/  @P0 BRA `(.L_x_10) ;  /* 0x0000000000100947 */ /* 0x000fea0003800000 */
[----:B------:R-:W-:-:S07]  /*0d70*/  MOV R0, 0xd90 ;  /* 0x00000d9000007802 */ /* 0x000fce0000000f00 */
[----:B------:R-:W-:Y:S05]  /*0d80*/  CALL.REL.NOINC `($__internal_0_$__cuda_sm20_div_rn_f64_full) ;  /* 0x0000000000747944 */ /* 0x000fea0003c00000 */
[----:B------:R-:W-:Y:S01]  /*0d90*/  IMAD.MOV.U32 R2, RZ, RZ, R18 ;  /* 0x000000ffff027224 */ /* 0x000fe200078e0012 */
[----:B------:R-:W-:-:S07]  /*0da0*/  MOV R3, R19 ;  /* 0x0000001300037202 */ /* 0x000fce0000000f00 */
.L_x_10:
[----:B------:R-:W-:Y:S05]  /*0db0*/  BSYNC.RECONVERGENT B0 ;  /* 0x0000000000007941 */ /* 0x000fea0003800200 */
.L_x_9:
[----:B------:R-:W-:Y:S01]  /*0dc0*/  LOP3.LUT R4, R13, 0x1, RZ, 0xc0, !PT ;  /* 0x000000010d047812 */ /* 0x000fe200078ec0ff */
[----:B------:R-:W-:Y:S02]  /*0dd0*/  IMAD.MOV.U32 R0, RZ, RZ, 0x37cbac00 ;  /* 0x37cbac00ff007424 */ /* 0x000fe400078e00ff */
[----:B------:R-:W-:Y:S01]  /*0de0*/  FMUL R9, R14, R14 ;  /* 0x0000000e0e097220 */ /* 0x000fe20000400000 */
[----:B------:R-:W0:Y:S01]  /*0df0*/  LDC.64 R6, c[0x0][0x3a0] ;  /* 0x0000e800ff067b82 */ /* 0x000e220000000a00 */
[----:B------:R-:W-:Y:S01]  /*0e00*/  ISETP.NE.U32.AND P0, PT, R4, 0x1, PT ;  /* 0x000000010400780c */ /* 0x000fe20003f05070 */
[----:B------:R-:W-:Y:S02]  /*0e10*/  IMAD.MOV.U32 R4, RZ, RZ, 0x3d2aaabb ;  /* 0x3d2aaabbff047424 */ /* 0x000fe400078e00ff */
[----:B------:R-:W-:Y:S01]  /*0e20*/  FFMA R0, R9, R0, -0.0013887860113754868507 ;  /* 0xbab607ed09007423 */ /* 0x000fe20000000000 */
[----:B------:R-:W-:Y:S01]  /*0e30*/  IMAD.MOV.U32 R11, RZ, RZ, 0x3effffff ;  /* 0x3effffffff0b7424 */ /* 0x000fe200078e00ff */
[----:B------:R-:W1:Y:S01]  /*0e40*/  LDCU UR4, c[0x0][0x398] ;  /* 0x00007300ff0477ac */ /* 0x000e620008000800 */
[----:B------:R-:W-:Y:S01]  /*0e50*/  LOP3.LUT P1, RZ, R13, 0x2, RZ, 0xc0, !PT ;  /* 0x000000020dff7812 */ /* 0x000fe2000782c0ff */
[----:B------:R-:W2:Y:S01]  /*0e60*/  F2F.F32.F64 R3, R2 ;  /* 0x0000000200037310 */ /* 0x000ea20000301000 */
[----:B------:R-:W-:-:S02]  /*0e70*/  FSEL R0, R0, -0.00019574658654164522886, !P0 ;  /* 0xb94d415300007808 */ /* 0x000fc40004000000 */
[----:B------:R-:W-:Y:S02]  /*0e80*/  FSEL R4, R4, 0.0083327032625675201416, !P0 ;  /* 0x3c0885e404047808 */ /* 0x000fe40004000000 */
[----:B------:R-:W-:-:S03]  /*0e90*/  FSEL R11, -R11, -0.16666662693023681641, !P0 ;  /* 0xbe2aaaa80b0b7808 */ /* 0x000fc60004000100 */
[----:B------:R-:W-:Y:S01]  /*0ea0*/  FFMA R4, R9, R0, R4 ;  /* 0x0000000009047223 */ /* 0x000fe20000000004 */
[----:B------:R-:W-:-:S03]  /*0eb0*/  FSEL R0, R14, 1, P0 ;  /* 0x3f8000000e007808 */ /* 0x000fc60000000000 */
[C---:B------:R-:W-:Y:S02]  /*0ec0*/  FFMA R4, R9.reuse, R4, R11 ;  /* 0x0000000409047223 */ /* 0x040fe4000000000b */
[----:B------:R-:W-:Y:S01]  /*0ed0*/  FFMA R9, R9, R0, RZ ;  /* 0x0000000009097223 */ /* 0x000fe200000000ff */
[----:B--2---:R-:W-:Y:S01]  /*0ee0*/  FMUL R12, R12, R3 ;  /* 0x000000030c0c7220 */ /* 0x004fe20000400000 */
[----:B-1----:R-:W-:Y:S02]  /*0ef0*/  IMAD R5, R10, UR4, R5 ;  /* 0x000000040a057c24 */ /* 0x002fe4000f8e0205 */
[----:B------:R-:W-:Y:S02]  /*0f00*/  FFMA R0, R9, R4, R0 ;  /* 0x0000000409007223 */ /* 0x000fe40000000000 */
[----:B0-----:R-:W-:-:S04]  /*0f10*/  IMAD.WIDE.U32 R6, R5, 0x8, R6 ;  /* 0x0000000805067825 */ /* 0x001fc800078e0006 */
[----:B------:R-:W-:-:S04]  /*0f20*/  @P1 FADD R0, RZ, -R0 ;  /* 0x80000000ff001221 */ /* 0x000fc80000000000 */
[----:B------:R-:W-:-:S05]  /*0f30*/  FMUL R13, R3, R0 ;  /* 0x00000000030d7220 */ /* 0x000fca0000400000 */
[----:B------:R-:W-:Y:S01]  /*0f40*/  STG.E.64 desc[UR6][R6.64], R12 ;  /* 0x0000000c06007986 */ /* 0x000fe2000c101b06 */
[----:B------:R-:W-:Y:S05]  /*0f50*/  EXIT ;  /* 0x000000000000794d */ /* 0x000fea0003800000 */
        .weak           $__internal_0_$__cuda_sm20_div_rn_f64_full
        .type           $__internal_0_$__cuda_sm20_div_rn_f64_full,@function
        .size           $__internal_0_$__cuda_sm20_div_rn_f64_full,($__internal_1_$__cuda_sm20_sqrt_rn_f32_slowpath - $__internal_0_$__cuda_sm20_div_rn_f64_full)
$__internal_0_$__cuda_sm20_div_rn_f64_full:
[C---:B------:R-:W-:Y:S01]  /*0f60*/  FSETP.GEU.AND P0, PT, |R7|.reuse, 1.469367938527859385e-39, PT ;  /* 0x001000000700780b */ /* 0x040fe20003f0e200 */
[----:B------:R-:W-:Y:S01]  /*0f70*/  IMAD.MOV.U32 R4, RZ, RZ, 0x1ca00000 ;  /* 0x1ca00000ff047424 */ /* 0x000fe200078e00ff */
[C---:B------:R-:W-:Y:S01]  /*0f80*/  LOP3.LUT R2, R7.reuse, 0x800fffff, RZ, 0xc0, !PT ;  /* 0x800fffff07027812 */ /* 0x040fe200078ec0ff */
[----:B------:R-:W-:Y:S01]  /*0f90*/  IMAD.MOV.U32 R22, RZ, RZ, 0x40b00000 ;  /* 0x40b00000ff167424 */ /* 0x000fe200078e00ff */
[----:B------:R-:W-:Y:S01]  /*0fa0*/  MOV R8, 0x1 ;  /* 0x0000000100087802 */ /* 0x000fe20000000f00 */
[----:B------:R-:W-:Y:S01]  /*0fb0*/  BSSY.RECONVERGENT B1, `(.L_x_11) ;  /* 0x0000047000017945 */ /* 0x000fe20003800200 */
[----:B------:R-:W-:Y:S01]  /*0fc0*/  LOP3.LUT R3, R2, 0x3ff00000, RZ, 0xfc, !PT ;  /* 0x3ff0000002037812 */ /* 0x000fe200078efcff */
[----:B------:R-:W-:Y:S01]  /*0fd0*/  IMAD.MOV.U32 R2, RZ, RZ, R6 ;  /* 0x000000ffff027224 */ /* 0x000fe200078e0006 */
[----:B------:R-:W-:-:S04]  /*0fe0*/  LOP3.LUT R15, R7, 0x7ff00000, RZ, 0xc0, !PT ;  /* 0x7ff00000070f7812 */ /* 0x000fc800078ec0ff */
[----:B------:R-:W-:Y:S01]  /*0ff0*/  ISETP.LE.U32.AND P1, PT, R15, 0x40b00000, PT ;  /* 0x40b000000f00780c */ /* 0x000fe20003f23070 */
[----:B------:R-:W-:-:S03]  /*1000*/  @!P0 DMUL R2, R6, 8.98846567431157953865e+307 ;  /* 0x7fe0000006028828 */ /* 0x000fc60000000000 */
[----:B------:R-:W-:-:S03]  /*1010*/  SEL R11, R4, 0x63400000, !P1 ;  /* 0x63400000040b7807 */ /* 0x000fc60004800000 */
[----:B------:R-:W0:Y:S02]  /*1020*/  MUFU.RCP64H R9, R3 ;  /* 0x0000000300097308 */ /* 0x000e240000001800 */
[----:B0-----:R-:W-:-:S08]  /*1030*/  DFMA R16, R8, -R2, 1 ;  /* 0x3ff000000810742b */ /* 0x001fd00000000802 */
[----:B------:R-:W-:-:S08]  /*1040*/  DFMA R16, R16, R16, R16 ;  /* 0x000000101010722b */ /* 0x000fd00000000010 */
[----:B------:R-:W-:-:S08]  /*1050*/  DFMA R16, R8, R16, R8 ;  /* 0x000000100810722b */ /* 0x000fd00000000008 */
[----:B------:R-:W-:-:S08]  /*1060*/  DFMA R8, R16, -R2, 1 ;  /* 0x3ff000001008742b */ /* 0x000fd00000000802 */
[----:B------:R-:W-:Y:S01]  /*1070*/  DFMA R16, R16, R8, R16 ;  /* 0x000000081010722b */ /* 0x000fe20000000010 */
[----:B------:R-:W-:Y:S01]  /*1080*/  LOP3.LUT R9, R11, 0x121e6, RZ, 0xfc, !PT ;  /* 0x000121e60b097812 */ /* 0x000fe200078efcff */
[----:B------:R-:W-:Y:S01]  /*1090*/  IMAD.MOV.U32 R11, RZ, RZ, R15 ;  /* 0x000000ffff0b7224 */ /* 0x000fe200078e000f */
[----:B------:R-:W-:Y:S01]  /*10a0*/  IADD3 R15, PT, PT, R22, -0x1, RZ ;  /* 0xffffffff160f7810 */ /* 0x000fe20007ffe0ff */
[----:B------:R-:W-:Y:S01]  /*10b0*/  IMAD.MOV.U32 R8, RZ, RZ, 0x7d982e91 ;  /* 0x7d982e91ff087424 */ /* 0x000fe200078e00ff */
[----:B------:R-:W-:Y:S02]  /*10c0*/  @!P0 LOP3.LUT R11, R3, 0x7ff00000, RZ, 0xc0, !PT ;  /* 0x7ff00000030b8812 */ /* 0x000fe400078ec0ff */
[----:B------:R-:W-:-:S03]  /*10d0*/  ISETP.GT.U32.AND P0, PT, R15, 0x7feffffe, PT ;  /* 0x7feffffe0f00780c */ /* 0x000fc60003f04070 */
[----:B------:R-:W-:Y:S01]  /*10e0*/  VIADD R15, R11, 0xffffffff ;  /* 0xffffffff0b0f7836 */ /* 0x000fe20000000000 */
[----:B------:R-:W-:-:S04]  /*10f0*/  DMUL R18, R16, R8 ;  /* 0x0000000810127228 */ /* 0x000fc80000000000 */
[----:B------:R-:W-:-:S04]  /*1100*/  ISETP.GT.U32.OR P0, PT, R15, 0x7feffffe, P0 ;  /* 0x7feffffe0f00780c */ /* 0x000fc80000704470 */
[----:B------:R-:W-:-:S08]  /*1110*/  DFMA R20, R18, -R2, R8 ;  /* 0x800000021214722b */ /* 0x000fd00000000008 */
[----:B------:R-:W-:Y:S01]  /*1120*/  DFMA R16, R16, R20, R18 ;  /* 0x000000141010722b */ /* 0x000fe20000000012 */
[----:B------:R-:W-:Y:S10]  /*1130*/  @P0 BRA `(.L_x_12) ;  /* 0x0000000000740947 */ /* 0x000ff40003800000 */
[----:B------:R-:W-:Y:S01]  /*1140*/  LOP3.LUT R15, R7, 0x7ff00000, RZ, 0xc0, !PT ;  /* 0x7ff00000070f7812 */ /* 0x000fe200078ec0ff */
[----:B------:R-:W-:Y:S02]  /*1150*/  IMAD.MOV.U32 R11, RZ, RZ, 0x40b00000 ;  /* 0x40b00000ff0b7424 */ /* 0x000fe400078e00ff */
[----:B------:R-:W-:Y:S01]  /*1160*/  IMAD.MOV.U32 R20, RZ, RZ, RZ ;  /* 0x000000ffff147224 */ /* 0x000fe200078e00ff */
[----:B------:R-:W-:Y:S01]  /*1170*/  ISETP.LE.U32.AND P0, PT, R15, 0x40b00000, PT ;  /* 0x40b000000f00780c */ /* 0x000fe20003f03070 */
[----:B------:R-:W-:-:S03]  /*1180*/  IMAD.MOV R18, RZ, RZ, -R15 ;  /* 0x000000ffff127224 */ /* 0x000fc600078e0a0f */
[----:B------:R-:W-:Y:S02]  /*1190*/  SEL R15, R4, 0x63400000, !P0 ;  /* 0x63400000040f7807 */ /* 0x000fe40004000000 */
[----:B------:R-:W-:-:S04]  /*11a0*/  VIADDMNMX R11, R18, R11, 0xb9600000, !PT ;  /* 0xb9600000120b7446 */ /* 0x000fc8000780010b */
[----:B------:R-:W-:-:S05]  /*11b0*/  VIMNMX R4, PT, PT, R11, 0x46a00000, PT ;  /* 0x46a000000b047848 */ /* 0x000fca0003fe0100 */
[----:B------:R-:W-:-:S05]  /*11c0*/  IMAD.IADD R4, R4, 0x1, -R15 ;  /* 0x0000000104047824 */ /* 0x000fca00078e0a0f */
[----:B------:R-:W-:-:S06]  /*11d0*/  IADD3 R21, PT, PT, R4, 0x7fe00000, RZ ;  /* 0x7fe0000004157810 */ /* 0x000fcc0007ffe0ff */
[----:B------:R-:W-:-:S10]  /*11e0*/  DMUL R18, R16, R20 ;  /* 0x0000001410127228 */ /* 0x000fd40000000000 */
[----:B------:R-:W-:-:S13]  /*11f0*/  FSETP.GTU.AND P0, PT, |R19|, 1.469367938527859385e-39, PT ;  /* 0x001000001300780b */ /* 0x000fda0003f0c200 */
[----:B------:R-:W-:Y:S05]  /*1200*/  @P0 BRA `(.L_x_13) ;  /* 0x0000000000840947 */ /* 0x000fea0003800000 */
[----:B------:R-:W-:Y:S01]  /*1210*/  DFMA R2, R16, -R2, R8 ;  /* 0x800000021002722b */ /* 0x000fe20000000008 */
[----:B------:R-:W-:-:S09]  /*1220*/  IMAD.MOV.U32 R20, RZ, RZ, RZ ;  /* 0x000000ffff147224 */ /* 0x000fd200078e00ff */
[C---:B------:R-:W-:Y:S02]  /*1230*/  FSETP.NEU.AND P0, PT, R3.reuse, RZ, PT ;  /* 0x000000ff0300720b */ /* 0x040fe40003f0d000 */
[----:B------:R-:W-:-:S04]  /*1240*/  LOP3.LUT R7, R3, 0x80000000, R7, 0x48, !PT ;  /* 0x8000000003077812 */ /* 0x000fc800078e4807 */
[----:B------:R-:W-:-:S07]  /*1250*/  LOP3.LUT R21, R7, R21, RZ, 0xfc, !PT ;  /* 0x0000001507157212 */ /* 0x000fce00078efcff */
[----:B------:R-:W-:Y:S05]  /*1260*/  @!P0 BRA `(.L_x_13) ;  /* 0x00000000006c8947 */ /* 0x000fea0003800000 */
[----:B------:R-:W-:Y:S01]  /*1270*/  IMAD.MOV R3, RZ, RZ, -R4 ;  /* 0x000000ffff037224 */ /* 0x000fe200078e0a04 */
[----:B------:R-:W-:-:S06]  /*1280*/  MOV R2, RZ ;  /* 0x000000ff00027202 */ /* 0x000fcc0000000f00 */
[----:B------:R-:W-:Y:S02]  /*1290*/  DFMA R2, R18, -R2, R16 ;  /* 0x800000021202722b */ /* 0x000fe40000000010 */
[----:B------:R-:W-:-:S04]  /*12a0*/  DMUL.RP R16, R16, R20 ;  /* 0x0000001410107228 */ /* 0x000fc80000008000 */
[----:B------:R-:W-:-:S04]  /*12b0*/  IADD3 R2, PT, PT, -R4, -0x43300000, RZ ;  /* 0xbcd0000004027810 */ /* 0x000fc80007ffe1ff */
[----:B------:R-:W-:Y:S02]  /*12c0*/  FSETP.NEU.AND P0, PT, |R3|, R2, PT ;  /* 0x000000020300720b */ /* 0x000fe40003f0d200 */
[----:B------:R-:W-:Y:S02]  /*12d0*/  LOP3.LUT R7, R17, R7, RZ, 0x3c, !PT ;  /* 0x0000000711077212 */ /* 0x000fe400078e3cff */
[----:B------:R-:W-:Y:S02]  /*12e0*/  FSEL R18, R16, R18, !P0 ;  /* 0x0000001210127208 */ /* 0x000fe40004000000 */
[----:B------:R-:W-:Y:S01]  /*12f0*/  FSEL R19, R7, R19, !P0 ;  /* 0x0000001307137208 */ /* 0x000fe20004000000 */
[----:B------:R-:W-:Y:S06]  /*1300*/  BRA `(.L_x_13) ;  /* 0x0000000000447947 */ /* 0x000fec0003800000 */
.L_x_12:
[----:B------:R-:W-:-:S14]  /*1310*/  DSETP.NAN.AND P0, PT, R6, R6, PT ;  /* 0x000000060600722a */ /* 0x000fdc0003f08000 */
[----:B------:R-:W-:Y:S05]  /*1320*/  @P0 BRA `(.L_x_14) ;  /* 0x0000000000340947 */ /* 0x000fea0003800000 */
[----:B------:R-:W-:Y:S01]  /*1330*/  ISETP.NE.AND P0, PT, R22, R11, PT ;  /* 0x0000000b1600720c */ /* 0x000fe20003f05270 */
[----:B------:R-:W-:Y:S02]  /*1340*/  IMAD.MOV.U32 R18, RZ, RZ, 0x0 ;  /* 0x00000000ff127424 */ /* 0x000fe400078e00ff */
[----:B------:R-:W-:-:S10]  /*1350*/  IMAD.MOV.U32 R19, RZ, RZ, -0x80000 ;  /* 0xfff80000ff137424 */ /* 0x000fd400078e00ff */
[----:B------:R-:W-:Y:S05]  /*1360*/  @!P0 BRA `(.L_x_13) ;  /* 0x00000000002c8947 */ /* 0x000fea0003800000 */
[----:B------:R-:W-:Y:S02]  /*1370*/  ISETP.NE.AND P0, PT, R22, 0x7ff00000, PT ;  /* 0x7ff000001600780c */ /* 0x000fe40003f05270 */
[----:B------:R-:W-:Y:S02]  /*1380*/  LOP3.LUT R6, R7, 0x40b121e6, RZ, 0x3c, !PT ;  /* 0x40b121e607067812 */ /* 0x000fe400078e3cff */
[----:B------:R-:W-:Y:S02]  /*1390*/  ISETP.EQ.OR P0, PT, R11, RZ, !P0 ;  /* 0x000000ff0b00720c */ /* 0x000fe40004702670 */
[----:B------:R-:W-:-:S11]  /*13a0*/  LOP3.LUT R19, R6, 0x80000000, RZ, 0xc0, !PT ;  /* 0x8000000006137812 */ /* 0x000fd600078ec0ff */
[----:B------:R-:W-:Y:S01]  /*13b0*/  @P0 LOP3.LUT R2, R19, 0x7ff00000, RZ, 0xfc, !PT ;  /* 0x7ff0000013020812 */ /* 0x000fe200078efcff */
[----:B------:R-:W-:Y:S01]  /*13c0*/  @!P0 IMAD.MOV.U32 R18, RZ, RZ, RZ ;  /* 0x000000ffff128224 */ /* 0x000fe200078e00ff */
[----:B------:R-:W-:-:S03]  /*13d0*/  @P0 MOV R18, RZ ;  /* 0x000000ff00120202 */ /* 0x000fc60000000f00 */
[----:B------:R-:W-:Y:S01]  /*13e0*/  @P0 IMAD.MOV.U32 R19, RZ, RZ, R2 ;  /* 0x000000ffff130224 */ /* 0x000fe200078e0002 */
[----:B------:R-:W-:Y:S06]  /*13f0*/  BRA `(.L_x_13) ;  /* 0x0000000000087947 */ /* 0x000fec0003800000 */
.L_x_14:
[----:B------:R-:W-:Y:S01]  /*1400*/  LOP3.LUT R19, R7, 0x80000, RZ, 0xfc, !PT ;  /* 0x0008000007137812 */ /* 0x000fe200078efcff */
[----:B------:R-:W-:-:S07]  /*1410*/  IMAD.MOV.U32 R18, RZ, RZ, R6 ;  /* 0x000000ffff127224 */ /* 0x000fce00078e0006 */
.L_x_13:
[----:B------:R-:W-:Y:S05]  /*1420*/  BSYNC.RECONVERGENT B1 ;  /* 0x0000000000017941 */ /* 0x000fea0003800200 */
.L_x_11:
[----:B------:R-:W-:Y:S02]  /*1430*/  HFMA2 R3, -RZ, RZ, 0, 0 ;  /* 0x00000000ff037431 */ /* 0x000fe400000001ff */
[----:B------:R-:W-:-:S04]  /*1440*/  IMAD.MOV.U32 R2, RZ, RZ, R0 ;  /* 0x000000ffff027224 */ /* 0x000fc800078e0000 */
[----:B------:R-:W-:Y:S05]  /*1450*/  RET.REL.NODEC R2 `(_Z34generate_propagation_matrix_kernelPKfS0_S0_jjP6float2) ;  /* 0xffffffe802e87950 */ /* 0x000fea0003c3ffff */
        .weak           $__internal_1_$__cuda_sm20_sqrt_rn_f32_slowpath
        .type           $__internal_1_$__cuda_sm20_sqrt_rn_f32_slowpath,@function
        .size           $__internal_1_$__cuda_sm20_sqrt_rn_f32_slowpath,(.L_x_83 - $__internal_1_$__cuda_sm20_sqrt_rn_f32_slowpath)
$__internal_1_$__cuda_sm20_sqrt_rn_f32_slowpath:
[----:B------:R-:W-:-:S13]  /*1460*/  LOP3.LUT P0, RZ, R0, 0x7fffffff, RZ, 0xc0, !PT ;  /* 0x7fffffff00ff7812 */ /* 0x000fda000780c0ff */
[----:B------:R-:W-:Y:S01]  /*1470*/  @!P0 IMAD.MOV.U32 R2, RZ, RZ, R0 ;  /* 0x000000ffff028224 */ /* 0x000fe200078e0000 */
[----:B------:R-:W-:Y:S06]  /*1480*/  @!P0 BRA `(.L_x_15) ;  /* 0x0000000000408947 */ /* 0x000fec0003800000 */
[----:B------:R-:W-:-:S13]  /*1490*/  FSETP.GEU.FTZ.AND P0, PT, R0, RZ, PT ;  /* 0x000000ff0000720b */ /* 0x000fda0003f1e000 */
[----:B------:R-:W-:Y:S01]  /*14a0*/  @!P0 IMAD.MOV.U32 R2, RZ, RZ, 0x7fffffff ;  /* 0x7fffffffff028424 */ /* 0x000fe200078e00ff */
[----:B------:R-:W-:Y:S06]  /*14b0*/  @!P0 BRA `(.L_x_15) ;  /* 0x0000000000348947 */ /* 0x000fec0003800000 */
[----:B------:R-:W-:-:S13]  /*14c0*/  FSETP.GTU.FTZ.AND P0, PT, |R0|, +INF , PT ;  /* 0x7f8000000000780b */ /* 0x000fda0003f1c200 */
[----:B------:R-:W-:Y:S01]  /*14d0*/  @P0 FADD.FTZ R2, R0, 1 ;  /* 0x3f80000000020421 */ /* 0x000fe20000010000 */
[----:B------:R-:W-:Y:S06]  /*14e0*/  @P0 BRA `(.L_x_15) ;  /* 0x0000000000280947 */ /* 0x000fec0003800000 */
[----:B------:R-:W-:-:S13]  /*14f0*/  FSETP.NEU.FTZ.AND P0, PT, |R0|, +INF , PT ;  /* 0x7f8000000000780b */ /* 0x000fda0003f1d200 */
[----:B------:R-:W-:-:S04]  /*1500*/  @P0 FFMA R3, R0, 1.84467440737095516160e+19, RZ ;  /* 0x5f80000000030823 */ /* 0x000fc800000000ff */
[----:B------:R-:W0:Y:S02]  /*1510*/  @P0 MUFU.RSQ R2, R3 ;  /* 0x0000000300020308 */ /* 0x000e240000001400 */
[----:B0-----:R-:W-:Y:S01]  /*1520*/  @P0 FMUL.FTZ R4, R3, R2 ;  /* 0x0000000203040220 */ /* 0x001fe20000410000 */
[----:B------:R-:W-:Y:S01]  /*1530*/  @P0 FMUL.FTZ R8, R2, 0.5 ;  /* 0x3f00000002080820 */ /* 0x000fe20000410000 */
[----:B------:R-:W-:Y:S02]  /*1540*/  @!P0 IMAD.MOV.U32 R2, RZ, RZ, R0 ;  /* 0x000000ffff028224 */ /* 0x000fe400078e0000 */
[----:B------:R-:W-:-:S04]  /*1550*/  @P0 FADD.FTZ R6, -R4, -RZ ;  /* 0x800000ff04060221 */ /* 0x000fc80000010100 */
[----:B------:R-:W-:-:S04]  /*1560*/  @P0 FFMA R7, R4, R6, R3 ;  /* 0x0000000604070223 */ /* 0x000fc80000000003 */
[----:B------:R-:W-:-:S04]  /*1570*/  @P0 FFMA R7, R7, R8, R4 ;  /* 0x0000000807070223 */ /* 0x000fc80000000004 */
[----:B------:R-:W-:-:S07]  /*1580*/  @P0 FMUL.FTZ R2, R7, 2.3283064365386962891e-10 ;  /* 0x2f80000007020820 */ /* 0x000fce0000410000 */
.L_x_15:
[----:B------:R-:W-:Y:S01]  /*1590*/  MOV R11, R2 ;  /* 0x00000002000b7202 */ /* 0x000fe20000000f00 */
[----:B------:R-:W-:Y:S02]  /*15a0*/  IMAD.MOV.U32 R2, RZ, RZ, R9 ;  /* 0x000000ffff027224 */ /* 0x000fe400078e0009 */
[----:B------:R-:W-:-:S04]  /*15b0*/  IMAD.MOV.U32 R3, RZ, RZ, 0x0 ;  /* 0x00000000ff037424 */ /* 0x000fc800078e00ff */
[----:B------:R-:W-:Y:S05]  /*15c0*/  RET.REL.NODEC R2 `(_Z34generate_propagation_matrix_kernelPKfS0_S0_jjP6float2) ;  /* 0xffffffe8028c7950 */ /* 0x000fea0003c3ffff */
.L_x_16:
[----:B------:R-:W-:-:S00]  /*15d0*/  BRA `(.L_x_16) ;  /* 0xfffffffc00fc7947 */ /* 0x000fc0000383ffff */
[----:B------:R-:W-:-:S00]  /*15e0*/  NOP ;  /* 0x0000000000007918 */ /* 0x000fc00000000000 */
        /* <DEDUP_REMOVED lines=9> */
.L_x_83:


//--------------------- .text._Z14col_sum_kernelPKfjjPf --------------------------
	.section	.text._Z14col_sum_kernelPKfjjPf,"ax",@progbits
	.align	128
        .global         _Z14col_sum_kernelPKfjjPf
        .type           _Z14col_sum_kernelPKfjjPf,@function
        .size           _Z14col_sum_kernelPKfjjPf,(.L_x_88 - _Z14col_sum_kernelPKfjjPf)
        .other          _Z14col_sum_kernelPKfjjPf,@"STO_CUDA_ENTRY STV_DEFAULT"
_Z14col_sum_kernelPKfjjPf:
.text._Z14col_sum_kernelPKfjjPf:
[----:B------:R-:W-:Y:S01]  /*0000*/  LDC R1, c[0x0][0x37c] ;  /* 0x0000df00ff017b82 */ /* 0x000fe20000000800 */
[----:B------:R-:W0:Y:S07]  /*0010*/  S2R R5, SR_TID.Y ;  /* 0x0000000000057919 */ /* 0x000e2e0000002200 */
[----:B------:R-:W1:Y:S01]  /*0020*/  S2UR UR5, SR_CTAID.Y ;  /* 0x00000000000579c3 */ /* 0x000e620000002600 */
[----:B------:R-:W1:Y:S07]  /*0030*/  LDCU UR4, c[0x0][0x364] ;  /* 0x00006c80ff0477ac */ /* 0x000e6e0008000800 */
[----:B------:R-:W2:Y:S01]  /*0040*/  LDC R0, c[0x0][0x388] ;  /* 0x0000e200ff007b82 */ /* 0x000ea20000000800 */
[----:B-1----:R-:W-:-:S06]  /*0050*/  UIMAD UR5, UR5, UR4, URZ ;  /* 0x00000004050572a4 */ /* 0x002fcc000f8e02ff */
[----:B0-----:R-:W-:-:S04]  /*0060*/  IADD3 R3, PT, PT, R5, UR5, RZ ;  /* 0x0000000505037c10 */ /* 0x001fc8000fffe0ff */
[----:B--2---:R-:W-:-:S13]  /*0070*/  ISETP.GE.U32.AND P0, PT, R3, R0, PT ;  /* 0x000000000300720c */ /* 0x004fda0003f06070 */
[----:B------:R-:W-:Y:S05]  /*0080*/  @P0 EXIT ;  /* 0x000000000000094d */ /* 0x000fea0003800000 */
[----:B------:R-:W0:Y:S01]  /*0090*/  LDCU UR6, c[0x0][0x38c] ;  /* 0x00007180ff0677ac */ /* 0x000e220008000800 */
[----:B------:R-:W-:Y:S01]  /*00a0*/  HFMA2 R16, -RZ, RZ, 0, 0 ;  /* 0x00000000ff107431 */ /* 0x000fe200000001ff */
[----:B------:R-:W1:Y:S01]  /*00b0*/  LDCU.64 UR10, c[0x0][0x358] ;  /* 0x00006b00ff0a77ac */ /* 0x000e620008000a00 */
[----:B0-----:R-:W-:-:S09]  /*00c0*/  UISETP.NE.AND UP0, UPT, UR6, URZ, UPT ;  /* 0x000000ff0600728c */ /* 0x001fd2000bf05270 */
[----:B-1----:R-:W-:Y:S05]  /*00d0*/  BRA.U !UP0, `(.L_x_17) ;  /* 0x0000000908987547 */ /* 0x002fea000b800000 */
[----:B------:R-:W-:Y:S01]  /*00e0*/  UISETP.GE.U32.AND UP1, UPT, UR6, 0x10, UPT ;  /* 0x000000100600788c */ /* 0x000fe2000bf26070 */
[----:B------:R-:W-:Y:S01]  /*00f0*/  MOV R16, RZ ;  /* 0x000000ff00107202 */ /* 0x000fe20000000f00 */
[----:B------:R-:W-:Y:S01]  /*0100*/  ULOP3.LUT UR7, UR6, 0xf, URZ, 0xc0, !UPT ;  /* 0x0000000f06077892 */ /* 0x000fe2000f8ec0ff */
[----:B------:R-:W-:-:S03]  /*0110*/  UMOV UR4, URZ ;  /* 0x000000ff00047c82 */ /* 0x000fc60008000000 */
[----:B------:R-:W-:-:S03]  /*0120*/  UISETP.NE.AND UP0, UPT, UR7, URZ, UPT ;  /* 0x000000ff0700728c */ /* 0x000fc6000bf05270 */
[----:B------:R-:W-:Y:S08]  /*0130*/  BRA.U !UP1, `(.L_x_18) ;  /* 0x00000005095c7547 */ /* 0x000ff0000b800000 */
[----:B------:R-:W0:Y:S01]  /*0140*/  LDC.64 R22, c[0x0][0x380] ;  /* 0x0000e000ff167b82 */ /* 0x000e220000000a00 */
[----:B------:R-:W-:Y:S01]  /*0150*/  ULOP3.LUT UR4, UR6, 0xfffffff0, URZ, 0xc0, !UPT ;  /* 0xfffffff006047892 */ /* 0x000fe2000f8ec0ff */
[C---:B------:R-:W-:Y:S01]  /*0160*/  IADD3 R5, PT, PT, R0.reuse, UR5, R5 ;  /* 0x0000000500057c10 */ /* 0x040fe2000fffe005 */
[C-C-:B------:R-:W-:Y:S01]  /*0170*/  IMAD R9, R0.reuse, 0x3, R3.reuse ;  /* 0x0000000300097824 */ /* 0x140fe200078e0203 */
[CC--:B------:R-:W-:Y:S01]  /*0180*/  LEA R7, R0.reuse, R3.reuse, 0x1 ;  /* 0x0000000300077211 */ /* 0x0c0fe200078e08ff */
[C-C-:B------:R-:W-:Y:S01]  /*0190*/  IMAD R13, R0.reuse, 0x5, R3.reuse ;  /* 0x00000005000d7824 */ /* 0x140fe200078e0203 */
[CC--:B------:R-:W-:Y:S01]  /*01a0*/  LEA R11, R0.reuse, R3.reuse, 0x2 ;  /* 0x00000003000b7211 */ /* 0x0c0fe200078e10ff */
[C-C-:B------:R-:W-:Y:S01]  /*01b0*/  IMAD R15, R0.reuse, 0x6, R3.reuse ;  /* 0x00000006000f7824 */ /* 0x140fe200078e0203 */
[CC--:B------:R-:W-:Y:S01]  /*01c0*/  LEA R19, R0.reuse, R3.reuse, 0x3 ;  /* 0x0000000300137211 */ /* 0x0c0fe200078e18ff */
[C-C-:B------:R-:W-:Y:S01]  /*01d0*/  IMAD R17, R0.reuse, 0x7, R3.reuse ;  /* 0x0000000700117824 */ /* 0x140fe200078e0203 */
[----:B------:R-:W-:Y:S01]  /*01e0*/  MOV R16, RZ ;  /* 0x000000ff00107202 */ /* 0x000fe20000000f00 */
[C-C-:B------:R-:W-:Y:S01]  /*01f0*/  IMAD R21, R0.reuse, 0x9, R3.reuse ;  /* 0x0000000900157824 */ /* 0x140fe200078e0203 */
[----:B------:R-:W-:Y:S01]  /*0200*/  MOV R12, R3 ;  /* 0x00000003000c7202 */ /* 0x000fe20000000f00 */
[C-C-:B------:R-:W-:Y:S01]  /*0210*/  IMAD R29, R0.reuse, 0xa, R3.reuse ;  /* 0x0000000a001d7824 */ /* 0x140fe200078e0203 */
[----:B------:R-:W-:Y:S01]  /*0220*/  UIADD3 UR8, UPT, UPT, -UR4, URZ, URZ ;  /* 0x000000ff04087290 */ /* 0x000fe2000fffe1ff */
[----:B------:R-:W-:-:S02]  /*0230*/  IMAD R2, R0, 0xb, R3 ;  /* 0x0000000b00027824 */ /* 0x000fc400078e0203 */
[C-C-:B------:R-:W-:Y:S02]  /*0240*/  IMAD R4, R0.reuse, 0xc, R3.reuse ;  /* 0x0000000c00047824 */ /* 0x140fe400078e0203 */
[C-C-:B------:R-:W-:Y:S02]  /*0250*/  IMAD R6, R0.reuse, 0xd, R3.reuse ;  /* 0x0000000d00067824 */ /* 0x140fe400078e0203 */
[C-C-:B------:R-:W-:Y:S02]  /*0260*/  IMAD R8, R0.reuse, 0xe, R3.reuse ;  /* 0x0000000e00087824 */ /* 0x140fe400078e0203 */
[----:B------:R-:W-:-:S07]  /*0270*/  IMAD R10, R0, 0xf, R3 ;  /* 0x0000000f000a7824 */ /* 0x000fce00078e0203 */
.L_x_19:
[----:B0-----:R-:W-:-:S04]  /*0280*/  IMAD.WIDE.U32 R24, R12, 0x4, R22 ;  /* 0x000000040c187825 */ /* 0x001fc800078e0016 */
[--C-:B------:R-:W-:Y:S01]  /*0290*/  IMAD.WIDE.U32 R26, R5, 0x4, R22.reuse ;  /* 0x00000004051a7825 */ /* 0x100fe200078e0016 */
[----:B------:R0:W2:Y:S04]  /*02a0*/  LDG.E R18, desc[UR10][R24.64] ;  /* 0x0000000a18127981 */ /* 0x0000a8000c1e1900 */
[----:B------:R-:W3:Y:S01]  /*02b0*/  LDG.E R14, desc[UR10][R26.64] ;  /* 0x0000000a1a0e7981 */ /* 0x000ee2000c1e1900 */
[----:B0-----:R-:W-:-:S05]  /*02c0*/  IMAD.WIDE.U32 R24, R7, 0x4, R22 ;  /* 0x0000000407187825 */ /* 0x001fca00078e0016 */
[----:B------:R0:W4:Y:S02]  /*02d0*/  LDG.E R20, desc[UR10][R24.64] ;  /* 0x0000000a18147981 */ /* 0x000124000c1e1900 */
[----:B0-----:R-:W-:-:S05]  /*02e0*/  IMAD.WIDE.U32 R24, R9, 0x4, R22 ;  /* 0x0000000409187825 */ /* 0x001fca00078e0016 */
[----:B------:R0:W5:Y:S01]  /*02f0*/  LDG.E R28, desc[UR10][R24.64] ;  /* 0x0000000a181c7981 */ /* 0x000162000c1e1900 */
[----:B------:R-:W-:-:S04]  /*0300*/  IMAD.WIDE.U32 R26, R11, 0x4, R22 ;  /* 0x000000040b1a7825 */ /* 0x000fc800078e0016 */
[----:B0-----:R-:W-:-:S04]  /*0310*/  IMAD.WIDE.U32 R24, R13, 0x4, R22 ;  /* 0x000000040d187825 */ /* 0x001fc800078e0016 */
[----:B--2---:R-:W-:Y:S02]  /*0320*/  FADD R18, R18, R16 ;  /* 0x0000001012127221 */ /* 0x004fe40000000000 */
[----:B------:R-:W2:Y:S02]  /*0330*/  LDG.E R16, desc[UR10][R24.64] ;  /* 0x0000000a18107981 */ /* 0x000ea4000c1e1900 */
[----:B---3--:R-:W-:Y:S02]  /*0340*/  FADD R18, R18, R14 ;  /* 0x0000000e12127221 */ /* 0x008fe40000000000 */
[----:B------:R0:W3:Y:S02]  /*0350*/  LDG.E R14, desc[UR10][R26.64] ;  /* 0x0000000a1a0e7981 */ /* 0x0000e4000c1e1900 */
[----:B----4-:R-:W-:Y:S01]  /*0360*/  FADD R20, R18, R20 ;  /* 0x0000001412147221 */ /* 0x010fe20000000000 */
[----:B0-----:R-:W-:-:S05]  /*0370*/  IMAD.WIDE.U32 R26, R15, 0x4, R22 ;  /* 0x000000040f1a7825 */ /* 0x001fca00078e0016 */
[----:B------:R0:W4:Y:S01]  /*0380*/  LDG.E R18, desc[UR10][R26.64] ;  /* 0x0000000a1a127981 */ /* 0x000122000c1e1900 */
[----:B------:R-:W-:-:S04]  /*0390*/  IMAD.WIDE.U32 R24, R17, 0x4, R22 ;  /* 0x0000000411187825 */ /* 0x000fc800078e0016 */
[----:B-----5:R-:W-:Y:S02]  /*03a0*/  FADD R28, R20, R28 ;  /* 0x0000001c141c7221 */ /* 0x020fe40000000000 */
[----:B------:R1:W5:Y:S01]  /*03b0*/  LDG.E R20, desc[UR10][R24.64] ;  /* 0x0000000a18147981 */ /* 0x000362000c1e1900 */
[----:B0-----:R-:W-:-:S04]  /*03c0*/  IMAD.WIDE.U32 R26, R21, 0x4, R22 ;  /* 0x00000004151a7825 */ /* 0x001fc800078e0016 */
[----:B-1----:R-:W-:-:S04]  /*03d0*/  IMAD.WIDE.U32 R24, R19, 0x4, R22 ;  /* 0x0000000413187825 */ /* 0x002fc800078e0016 */
[----:B---3--:R-:W-:-:S04]  /*03e0*/  FADD R14, R28, R14 ;  /* 0x0000000e1c0e7221 */ /* 0x008fc80000000000 */
[----:B--2---:R-:W-:Y:S02]  /*03f0*/  FADD R16, R14, R16 ;  /* 0x000000100e107221 */ /* 0x004fe40000000000 */
[----:B------:R0:W2:Y:S02]  /*0400*/  LDG.E R14, desc[UR10][R24.64] ;  /* 0x0000000a180e7981 */ /* 0x0000a4000c1e1900 */
[----:B----4-:R-:W-:Y:S02]  /*0410*/  FADD R16, R16, R18 ;  /* 0x0000001210107221 */ /* 0x010fe40000000000 */
[----:B------:R1:W3:Y:S01]  /*0420*/  LDG.E R18, desc[UR10][R26.64] ;  /* 0x0000000a1a127981 */ /* 0x0002e2000c1e1900 */
[----:B0-----:R-:W-:-:S04]  /*0430*/  IMAD.WIDE.U32 R24, R2, 0x4, R22 ;  /* 0x0000000402187825 */ /* 0x001fc800078e0016 */
[----:B-1----:R-:W-:-:S04]  /*0440*/  IMAD.WIDE.U32 R26, R29, 0x4, R22 ;  /* 0x000000041d1a7825 */ /* 0x002fc800078e0016 */
[----:B-----5:R-:W-:Y:S02]  /*0450*/  FADD R20, R16, R20 ;  /* 0x0000001410147221 */ /* 0x020fe40000000000 */
[----:B------:R0:W4:Y:S04]  /*0460*/  LDG.E R16, desc[UR10][R24.64] ;  /* 0x0000000a18107981 */ /* 0x000128000c1e1900 */
[----:B------:R1:W5:Y:S01]  /*0470*/  LDG.E R28, desc[UR10][R26.64] ;  /* 0x0000000a1a1c7981 */ /* 0x000362000c1e1900 */
[----:B0-----:R-:W-:-:S04]  /*0480*/  IMAD.WIDE.U32 R24, R4, 0x4, R22 ;  /* 0x0000000404187825 */ /* 0x001fc800078e0016 */
[----:B-1----:R-:W-:-:S04]  /*0490*/  IMAD.WIDE.U32 R26, R6, 0x4, R22 ;  /* 0x00000004061a7825 */ /* 0x002fc800078e0016 */
[----:B--2---:R-:W-:Y:S02]  /*04a0*/  FADD R14, R20, R14 ;  /* 0x0000000e140e7221 */ /* 0x004fe40000000000 */
[----:B------:R0:W2:Y:S02]  /*04b0*/  LDG.E R20, desc[UR10][R26.64] ;  /* 0x0000000a1a147981 */ /* 0x0000a4000c1e1900 */
[----:B---3--:R-:W-:Y:S02]  /*04c0*/  FADD R18, R14, R18 ;  /* 0x000000120e127221 */ /* 0x008fe40000000000 */
[----:B------:R1:W3:Y:S01]  /*04d0*/  LDG.E R14, desc[UR10][R24.64] ;  /* 0x0000000a180e7981 */ /* 0x0002e2000c1e1900 */
[----:B0-----:R-:W-:-:S04]  /*04e0*/  IMAD.WIDE.U32 R26, R8, 0x4, R22 ;  /* 0x00000004081a7825 */ /* 0x001fc800078e0016 */
[----:B-1----:R-:W-:-:S04]  /*04f0*/  IMAD.WIDE.U32 R24, R10, 0x4, R22 ;  /* 0x000000040a187825 */ /* 0x002fc800078e0016 */
[----:B-----5:R-:W-:Y:S02]  /*0500*/  FADD R18, R18, R28 ;  /* 0x0000001c12127221 */ /* 0x020fe40000000000 */
[----:B------:R-:W5:Y:S02]  /*0510*/  LDG.E R28, desc[UR10][R24.64] ;  /* 0x0000000a181c7981 */ /* 0x000f64000c1e1900 */
[----:B----4-:R-:W-:Y:S02]  /*0520*/  FADD R16, R18, R16 ;  /* 0x0000001012107221 */ /* 0x010fe40000000000 */
[----:B------:R-:W4:Y:S01]  /*0530*/  LDG.E R18, desc[UR10][R26.64] ;  /* 0x0000000a1a127981 */ /* 0x000f22000c1e1900 */
[----:B------:R-:W-:-:S04]  /*0540*/  UIADD3 UR8, UPT, UPT, UR8, 0x10, URZ ;  /* 0x0000001008087890 */ /* 0x000fc8000fffe0ff */
[----:B------:R-:W-:Y:S01]  /*0550*/  UISETP.NE.AND UP1, UPT, UR8, URZ, UPT ;  /* 0x000000ff0800728c */ /* 0x000fe2000bf25270 */
[C---:B------:R-:W-:Y:S02]  /*0560*/  LEA R12, R0.reuse, R12, 0x4 ;  /* 0x0000000c000c7211 */ /* 0x040fe400078e20ff */
[C---:B------:R-:W-:Y:S02]  /*0570*/  LEA R5, R0.reuse, R5, 0x4 ;  /* 0x0000000500057211 */ /* 0x040fe400078e20ff */
[C---:B------:R-:W-:Y:S02]  /*0580*/  LEA R7, R0.reuse, R7, 0x4 ;  /* 0x0000000700077211 */ /* 0x040fe400078e20ff */
[C---:B------:R-:W-:Y:S02]  /*0590*/  LEA R9, R0.reuse, R9, 0x4 ;  /* 0x0000000900097211 */ /* 0x040fe400078e20ff */
[C---:B------:R-:W-:Y:S02]  /*05a0*/  LEA R11, R0.reuse, R11, 0x4 ;  /* 0x0000000b000b7211 */ /* 0x040fe400078e20ff */
[----:B------:R-:W-:-:S02]  /*05b0*/  LEA R13, R0, R13, 0x4 ;  /* 0x0000000d000d7211 */ /* 0x000fc400078e20ff */
        /* <DEDUP_REMOVED lines=9> */
[----:B------:R-:W-:Y:S01]  /*0650*/  LEA R10, R0, R10, 0x4 ;  /* 0x0000000a000a7211 */ /* 0x000fe200078e20ff */
[----:B---3--:R-:W-:-:S04]  /*0660*/  FADD R14, R16, R14 ;  /* 0x0000000e100e7221 */ /* 0x008fc80000000000 */
[----:B--2---:R-:W-:-:S04]  /*0670*/  FADD R14, R14, R20 ;  /* 0x000000140e0e7221 */ /* 0x004fc80000000000 */
[----:B----4-:R-:W-:-:S04]  /*0680*/  FADD R14, R14, R18 ;  /* 0x000000120e0e7221 */ /* 0x010fc80000000000 */
[----:B-----5:R-:W-:Y:S01]  /*0690*/  FADD R16, R14, R28 ;  /* 0x0000001c0e107221 */ /* 0x020fe20000000000 */
[----:B------:R-:W-:Y:S06]  /*06a0*/  BRA.U UP1, `(.L_x_19) ;  /* 0xfffffff901f47547 */ /* 0x000fec000b83ffff */
.L_x_18:
[----:B------:R-:W-:Y:S05]  /*06b0*/  BRA.U !UP0, `(.L_x_17) ;  /* 0x0000000508207547 */ /* 0x000fea000b800000 */
[----:B------:R-:W-:Y:S02]  /*06c0*/  UISETP.GE.U32.AND UP0, UPT, UR7, 0x8, UPT ;  /* 0x000000080700788c */ /* 0x000fe4000bf06070 */
[----:B------:R-:W-:-:S04]  /*06d0*/  ULOP3.LUT UR8, UR6, 0x7, URZ, 0xc0, !UPT ;  /* 0x0000000706087892 */ /* 0x000fc8000f8ec0ff */
[----:B------:R-:W-:-:S03]  /*06e0*/  UISETP.NE.AND UP1, UPT, UR8, URZ, UPT ;  /* 0x000000ff0800728c */ /* 0x000fc6000bf25270 */
[----:B------:R-:W-:Y:S08]  /*06f0*/  BRA.U !UP0, `(.L_x_20) ;  /* 0x0000000108887547 */ /* 0x000ff0000b800000 */
[----:B------:R-:W0:Y:S01]  /*0700*/  LDC.64 R4, c[0x0][0x380] ;  /* 0x0000e000ff047b82 */ /* 0x000e220000000a00 */
[----:B------:R-:W-:-:S05]  /*0710*/  IMAD R7, R0, UR4, R3 ;  /* 0x0000000400077c24 */ /* 0x000fca000f8e0203 */
[----:B------:R-:W-:-:S04]  /*0720*/  IADD3 R9, PT, PT, R7, R0, RZ ;  /* 0x0000000007097210 */ /* 0x000fc80007ffe0ff */
[----:B------:R-:W-:-:S04]  /*0730*/  IADD3 R11, PT, PT, R9, R0, RZ ;  /* 0x00000000090b7210 */ /* 0x000fc80007ffe0ff */
[----:B------:R-:W-:Y:S01]  /*0740*/  IADD3 R13, PT, PT, R11, R0, RZ ;  /* 0x000000000b0d7210 */ /* 0x000fe20007ffe0ff */
[----:B0-----:R-:W-:-:S04]  /*0750*/  IMAD.WIDE.U32 R6, R7, 0x4, R4 ;  /* 0x0000000407067825 */ /* 0x001fc800078e0004 */
[--C-:B------:R-:W-:Y:S02]  /*0760*/  IMAD.WIDE.U32 R8, R9, 0x4, R4.reuse ;  /* 0x0000000409087825 */ /* 0x100fe400078e0004 */
[----:B------:R-:W2:Y:S02]  /*0770*/  LDG.E R7, desc[UR10][R6.64] ;  /* 0x0000000a06077981 */ /* 0x000ea4000c1e1900 */
[--C-:B------:R-:W-:Y:S01]  /*0780*/  IMAD.WIDE.U32 R10, R11, 0x4, R4.reuse ;  /* 0x000000040b0a7825 */ /* 0x100fe200078e0004 */
[CC--:B------:R-:W-:Y:S01]  /*0790*/  IADD3 R15, PT, PT, R13.reuse, R0.reuse, RZ ;  /* 0x000000000d0f7210 */ /* 0x0c0fe20007ffe0ff */
[----:B------:R0:W3:Y:S02]  /*07a0*/  LDG.E R2, desc[UR10][R8.64] ;  /* 0x0000000a08027981 */ /* 0x0000e4000c1e1900 */
[--C-:B------:R-:W-:Y:S01]  /*07b0*/  IMAD.WIDE.U32 R12, R13, 0x4, R4.reuse ;  /* 0x000000040d0c7825 */ /* 0x100fe200078e0004 */
[CC--:B------:R-:W-:Y:S01]  /*07c0*/  IADD3 R19, PT, PT, R15.reuse, R0.reuse, RZ ;  /* 0x000000000f137210 */ /* 0x0c0fe20007ffe0ff */
[----:B------:R-:W4:Y:S02]  /*07d0*/  LDG.E R11, desc[UR10][R10.64] ;  /* 0x0000000a0a0b7981 */ /* 0x000f24000c1e1900 */
[--C-:B------:R-:W-:Y:S01]  /*07e0*/  IMAD.WIDE.U32 R14, R15, 0x4, R4.reuse ;  /* 0x000000040f0e7825 */ /* 0x100fe200078e0004 */
[CC--:B------:R-:W-:Y:S01]  /*07f0*/  IADD3 R17, PT, PT, R19.reuse, R0.reuse, RZ ;  /* 0x0000000013117210 */ /* 0x0c0fe20007ffe0ff */
[----:B------:R-:W5:Y:S02]  /*0800*/  LDG.E R13, desc[UR10][R12.64] ;  /* 0x0000000a0c0d7981 */ /* 0x000f64000c1e1900 */
[--C-:B------:R-:W-:Y:S01]  /*0810*/  IMAD.WIDE.U32 R18, R19, 0x4, R4.reuse ;  /* 0x0000000413127825 */ /* 0x100fe200078e0004 */
[C---:B------:R-:W-:Y:S01]  /*0820*/  IADD3 R21, PT, PT, R17.reuse, R0, RZ ;  /* 0x0000000011157210 */ /* 0x040fe20007ffe0ff */
[----:B------:R-:W5:Y:S02]  /*0830*/  LDG.E R15, desc[UR10][R14.64] ;  /* 0x0000000a0e0f7981 */ /* 0x000f64000c1e1900 */
[----:B0-----:R-:W-:-:S02]  /*0840*/  IMAD.WIDE.U32 R8, R17, 0x4, R4 ;  /* 0x0000000411087825 */ /* 0x001fc400078e0004 */
[----:B------:R-:W5:Y:S02]  /*0850*/  LDG.E R19, desc[UR10][R18.64] ;  /* 0x0000000a12137981 */ /* 0x000f64000c1e1900 */
[----:B------:R-:W-:Y:S02]  /*0860*/  IMAD.WIDE.U32 R4, R21, 0x4, R4 ;  /* 0x0000000415047825 */ /* 0x000fe400078e0004 */
[----:B------:R-:W5:Y:S04]  /*0870*/  LDG.E R9, desc[UR10][R8.64] ;  /* 0x0000000a08097981 */ /* 0x000f68000c1e1900 */
[----:B------:R-:W5:Y:S01]  /*0880*/  LDG.E R5, desc[UR10][R4.64] ;  /* 0x0000000a04057981 */ /* 0x000f62000c1e1900 */
[----:B------:R-:W-:Y:S01]  /*0890*/  UIADD3 UR4, UPT, UPT, UR4, 0x8, URZ ;  /* 0x0000000804047890 */ /* 0x000fe2000fffe0ff */
[----:B--2---:R-:W-:-:S04]  /*08a0*/  FADD R7, R16, R7 ;  /* 0x0000000710077221 */ /* 0x004fc80000000000 */
[----:B---3--:R-:W-:-:S04]  /*08b0*/  FADD R2, R7, R2 ;  /* 0x0000000207027221 */ /* 0x008fc80000000000 */
[----:B----4-:R-:W-:-:S04]  /*08c0*/  FADD R2, R2, R11 ;  /* 0x0000000b02027221 */ /* 0x010fc80000000000 */
[----:B-----5:R-:W-:-:S04]  /*08d0*/  FADD R2, R2, R13 ;  /* 0x0000000d02027221 */ /* 0x020fc80000000000 */
[----:B------:R-:W-:-:S04]  /*08e0*/  FADD R2, R2, R15 ;  /* 0x0000000f02027221 */ /* 0x000fc80000000000 */
[----:B------:R-:W-:-:S04]  /*08f0*/  FADD R2, R2, R19 ;  /* 0x0000001302027221 */ /* 0x000fc80000000000 */
[----:B------:R-:W-:-:S04]  /*0900*/  FADD R2, R2, R9 ;  /* 0x0000000902027221 */ /* 0x000fc80000000000 */
[----:B------:R-:W-:-:S07]  /*0910*/  FADD R16, R2, R5 ;  /* 0x0000000502107221 */ /* 0x000fce0000000000 */
.L_x_20:
        /* <DEDUP_REMOVED lines=13> */
[--C-:B------:R-:W-:Y:S02]  /*09f0*/  IMAD.WIDE.U32 R10, R11, 0x4, R4.reuse ;  /* 0x000000040b0a7825 */ /* 0x100fe400078e0004 */
[----:B------:R-:W3:Y:S02]  /*0a00*/  LDG.E R9, desc[UR10][R8.64] ;  /* 0x0000000a08097981 */ /* 0x000ee4000c1e1900 */
[----:B------:R-:W-:Y:S02]  /*0a10*/  IMAD.WIDE.U32 R4, R13, 0x4, R4 ;  /* 0x000000040d047825 */ /* 0x000fe400078e0004 */
[----:B------:R-:W4:Y:S04]  /*0a20*/  LDG.E R11, desc[UR10][R10.64] ;  /* 0x0000000a0a0b7981 */ /* 0x000f28000c1e1900 */
[----:B------:R-:W5:Y:S01]  /*0a30*/  LDG.E R5, desc[UR10][R4.64] ;  /* 0x0000000a04057981 */ /* 0x000f62000c1e1900 */
[----:B------:R-:W-:Y:S01]  /*0a40*/  UIADD3 UR4, UPT, UPT, UR4, 0x4, URZ ;  /* 0x0000000404047890 */ /* 0x000fe2000fffe0ff */
[----:B--2---:R-:W-:-:S04]  /*0a50*/  FADD R16, R16, R7 ;  /* 0x0000000710107221 */ /* 0x004fc80000000000 */
[----:B---3--:R-:W-:-:S04]  /*0a60*/  FADD R16, R16, R9 ;  /* 0x0000000910107221 */ /* 0x008fc80000000000 */
[----:B----4-:R-:W-:-:S04]  /*0a70*/  FADD R16, R16, R11 ;  /* 0x0000000b10107221 */ /* 0x010fc80000000000 */
[----:B-----5:R-:W-:-:S07]  /*0a80*/  FADD R16, R16, R5 ;  /* 0x0000000510107221 */ /* 0x020fce0000000000 */
.L_x_21:
[----:B------:R-:W-:Y:S05]  /*0a90*/  BRA.U !UP1, `(.L_x_17) ;  /* 0x0000000109287547 */ /* 0x000fea000b800000 */
[----:B------:R-:W0:Y:S01]  /*0aa0*/  LDC.64 R6, c[0x0][0x380] ;  /* 0x0000e000ff067b82 */ /* 0x000e220000000a00 */
[----:B------:R-:W-:Y:S01]  /*0ab0*/  IMAD R9, R0, UR4, R3 ;  /* 0x0000000400097c24 */ /* 0x000fe2000f8e0203 */
[----:B------:R-:W-:-:S12]  /*0ac0*/  UIADD3 UR6, UPT, UPT, -UR6, URZ, URZ ;  /* 0x000000ff06067290 */ /* 0x000fd8000fffe1ff */
.L_x_22:
[----:B0-----:R-:W-:-:S06]  /*0ad0*/  IMAD.WIDE.U32 R4, R9, 0x4, R6 ;  /* 0x0000000409047825 */ /* 0x001fcc00078e0006 */
[----:B------:R-:W2:Y:S01]  /*0ae0*/  LDG.E R5, desc[UR10][R4.64] ;  /* 0x0000000a04057981 */ /* 0x000ea2000c1e1900 */
[----:B------:R-:W-:Y:S01]  /*0af0*/  UIADD3 UR6, UPT, UPT, UR6, 0x1, URZ ;  /* 0x0000000106067890 */ /* 0x000fe2000fffe0ff */
[----:B------:R-:W-:-:S03]  /*0b00*/  IADD3 R9, PT, PT, R9, R0, RZ ;  /* 0x0000000009097210 */ /* 0x000fc60007ffe0ff */
[----:B------:R-:W-:Y:S01]  /*0b10*/  UISETP.NE.AND UP0, UPT, UR6, URZ, UPT ;  /* 0x000000ff0600728c */ /* 0x000fe2000bf05270 */
[----:B--2---:R-:W-:-:S08]  /*0b20*/  FADD R16, R5, R16 ;  /* 0x0000001005107221 */ /* 0x004fd00000000000 */
[----:B------:R-:W-:Y:S05]  /*0b30*/  BRA.U UP0, `(.L_x_22) ;  /* 0xfffffffd00e47547 */ /* 0x000fea000b83ffff */
.L_x_17:
[----:B------:R-:W0:Y:S02]  /*0b40*/  LDC.64 R4, c[0x0][0x390] ;  /* 0x0000e400ff047b82 */ /* 0x000e240000000a00 */
[----:B0-----:R-:W-:-:S05]  /*0b50*/  IMAD.WIDE.U32 R2, R3, 0x4, R4 ;  /* 0x0000000403027825 */ /* 0x001fca00078e0004 */
[----:B------:R-:W-:Y:S01]  /*0b60*/  STG.E desc[UR10][R2.64], R16 ;  /* 0x0000001002007986 */ /* 0x000fe2000c10190a */
[----:B------:R-:W-:Y:S05]  /*0b70*/  EXIT ;  /* 0x000000000000794d */ /* 0x000fea0003800000 */
.L_x_23:
        /* <DEDUP_REMOVED lines=16> */
.L_x_88:


//--------------------- .text._Z11imag_kernelPK6float2jjPf --------------------------
	.section	.text._Z11imag_kernelPK6float2jjPf,"ax",@progbits
	.align	128
        .global         _Z11imag_kernelPK6float2jjPf
        .type           _Z11imag_kernelPK6float2jjPf,@function
        .size           _Z11imag_kernelPK6float2jjPf,(.L_x_89 - _Z11imag_kernelPK6float2jjPf)
        .other          _Z11imag_kernelPK6float2jjPf,@"STO_CUDA_ENTRY STV_DEFAULT"
_Z11imag_kernelPK6float2jjPf:
.text._Z11imag_kernelPK6float2jjPf:
[----:B------:R-:W-:Y:S01]  /*0000*/  LDC R1, c[0x0][0x37c] ;  /* 0x0000df00ff017b82 */ /* 0x000fe20000000800 */
[----:B------:R-:W0:Y:S07]  /*0010*/  S2R R2, SR_TID.Y ;  /* 0x0000000000027919 */ /* 0x000e2e0000002200 */
[----:B------:R-:W1:Y:S01]  /*0020*/  LDC R0, c[0x0][0x360] ;  /* 0x0000d800ff007b82 */ /* 0x000e620000000800 */
[----:B------:R-:W2:Y:S01]  /*0030*/  LDCU.64 UR6, c[0x0][0x388] ;  /* 0x00007100ff0677ac */ /* 0x000ea20008000a00 */
[----:B------:R-:W1:Y:S06]  /*0040*/  S2R R3, SR_TID.X ;  /* 0x0000000000037919 */ /* 0x000e6c0000002100 */
[----:B------:R-:W0:Y:S08]  /*0050*/  S2UR UR5, SR_CTAID.Y ;  /* 0x00000000000579c3 */ /* 0x000e300000002600 */
[----:B------:R-:W0:Y:S08]  /*0060*/  LDC R5, c[0x0][0x364] ;  /* 0x0000d900ff057b82 */ /* 0x000e300000000800 */
[----:B------:R-:W1:Y:S01]  /*0070*/  S2UR UR4, SR_CTAID.X ;  /* 0x00000000000479c3 */ /* 0x000e620000002500 */
[----:B0-----:R-:W-:-:S05]  /*0080*/  IMAD R5, R5, UR5, R2 ;  /* 0x0000000505057c24 */ /* 0x001fca000f8e0202 */
[----:B--2---:R-:W-:Y:S01]  /*0090*/  ISETP.GE.U32.AND P0, PT, R5, UR6, PT ;  /* 0x0000000605007c0c */ /* 0x004fe2000bf06070 */
[----:B-1----:R-:W-:-:S05]  /*00a0*/  IMAD R0, R0, UR4, R3 ;  /* 0x0000000400007c24 */ /* 0x002fca000f8e0203 */
[----:B------:R-:W-:-:S13]  /*00b0*/  ISETP.GE.U32.OR P0, PT, R0, UR7, P0 ;  /* 0x0000000700007c0c */ /* 0x000fda0008706470 */
[----:B------:R-:W-:Y:S05]  /*00c0*/  @P0 EXIT ;  /* 0x000000000000094d */ /* 0x000fea0003800000 */
[----:B------:R-:W0:Y:S01]  /*00d0*/  LDC.64 R2, c[0x0][0x380] ;  /* 0x0000e000ff027b82 */ /* 0x000e220000000a00 */
[----:B------:R-:W1:Y:S01]  /*00e0*/  LDCU.64 UR4, c[0x0][0x358] ;  /* 0x00006b00ff0477ac */ /* 0x000e620008000a00 */
[----:B------:R-:W-:-:S06]  /*00f0*/  IMAD R7, R0, UR6, R5 ;  /* 0x0000000600077c24 */ /* 0x000fcc000f8e0205 */
[----:B------:R-:W2:Y:S01]  /*0100*/  LDC.64 R4, c[0x0][0x390] ;  /* 0x0000e400ff047b82 */ /* 0x000ea20000000a00 */
[----:B0-----:R-:W-:-:S06]  /*0110*/  IMAD.WIDE.U32 R2, R7, 0x8, R2 ;  /* 0x0000000807027825 */ /* 0x001fcc00078e0002 */
[----:B-1----:R-:W3:Y:S01]  /*0120*/  LDG.E R3, desc[UR4][R2.64+0x4] ;  /* 0x0000040402037981 */ /* 0x002ee2000c1e1900 */
[----:B--2---:R-:W-:-:S05]  /*0130*/  IMAD.WIDE.U32 R4, R7, 0x4, R4 ;  /* 0x0000000407047825 */ /* 0x004fca00078e0004 */
[----:B---3--:R-:W-:Y:S01]  /*0140*/  STG.E desc[UR4][R4.64], R3 ;  /* 0x0000000304007986 */ /* 0x008fe2000c101904 */
[----:B------:R-:W-:Y:S05]  /*0150*/  EXIT ;  /* 0x000000000000794d */ /* 0x000fea0003800000 */
.L_x_24:
        /* <DEDUP_REMOVED lines=10> */
.L_x_89:


//--------------------- .text._Z11real_kernelPK6float2jjPf --------------------------
	.section	.text._Z11real_kernelPK6float2jjPf,"ax",@progbits
	.align	128
        .global         _Z11real_kernelPK6float2jjPf
        .type           _Z11real_kernelPK6float2jjPf,@function
        .size           _Z11real_kernelPK6float2jjPf,(.L_x_90 - _Z11real_kernelPK6float2jjPf)
        .other          _Z11real_kernelPK6float2jjPf,@"STO_CUDA_ENTRY STV_DEFAULT"
_Z11real_kernelPK6float2jjPf:
.text._Z11real_kernelPK6float2jjPf:
        /* <DEDUP_REMOVED lines=22> */
.L_x_25:
        /* <DEDUP_REMOVED lines=10> */
.L_x_90:


//--------------------- .text._Z10exp_kernelPK6float2jjPS_ --------------------------
	.section	.text._Z10exp_kernelPK6float2jjPS_,"ax",@progbits
	.align	128
        .global         _Z10exp_kernelPK6float2jjPS_
        .type           _Z10exp_kernelPK6float2jjPS_,@function
        .size           _Z10exp_kernelPK6float2jjPS_,(.L_x_91 - _Z10exp_kernelPK6float2jjPS_)
        .other          _Z10exp_kernelPK6float2jjPS_,@"STO_CUDA_ENTRY STV_DEFAULT"
_Z10exp_kernelPK6float2jjPS_:
.text._Z10exp_kernelPK6float2jjPS_:
        /* <DEDUP_REMOVED lines=15> */
[----:B------:R-:W-:-:S04]  /*00f0*/  IMAD R4, R4, UR8, R5 ;  /* 0x0000000804047c24 */ /* 0x000fc8000f8e0205 */
[----:B0-----:R-:W-:-:S06]  /*0100*/  IMAD.WIDE.U32 R2, R4, 0x8, R2 ;  /* 0x0000000804027825 */ /* 0x001fcc00078e0002 */
[----:B-1----:R-:W2:Y:S01]  /*0110*/  LDG.E.64 R2, desc[UR6][R2.64] ;  /* 0x0000000602027981 */ /* 0x002ea2000c1e1b00 */
[----:B------:R-:W-:Y:S01]  /*0120*/  BSSY.RECONVERGENT B0, `(.L_x_26) ;  /* 0x000006c000007945 */ /* 0x000fe20003800200 */
[C---:B--2---:R-:W-:Y:S01]  /*0130*/  FMUL R0, R3.reuse, 0.63661974668502807617 ;  /* 0x3f22f98303007820 */ /* 0x044fe20000400000 */
[----:B------:R-:W-:-:S05]  /*0140*/  FSETP.GE.AND P0, PT, |R3|, 105615, PT ;  /* 0x47ce47800300780b */ /* 0x000fca0003f06200 */
[----:B------:R-:W0:Y:S02]  /*0150*/  F2I.NTZ R0, R0 ;  /* 0x0000000000007305 */ /* 0x000e240000203100 */
[----:B0-----:R-:W-:Y:S01]  /*0160*/  I2FP.F32.S32 R6, R0 ;  /* 0x0000000000067245 */ /* 0x001fe20000201400 */
[----:B------:R-:W-:-:S04]  /*0170*/  IMAD.MOV.U32 R7, RZ, RZ, R0 ;  /* 0x000000ffff077224 */ /* 0x000fc800078e0000 */
[----:B------:R-:W-:-:S04]  /*0180*/  FFMA R5, R6, -1.5707962512969970703, R3 ;  /* 0xbfc90fda06057823 */ /* 0x000fc80000000003 */
[----:B------:R-:W-:-:S04]  /*0190*/  FFMA R5, R6, -7.5497894158615963534e-08, R5 ;  /* 0xb3a2216806057823 */ /* 0x000fc80000000005 */
[----:B------:R-:W-:Y:S01]  /*01a0*/  FFMA R6, R6, -5.3903029534742383927e-15, R5 ;  /* 0xa7c234c506067823 */ /* 0x000fe20000000005 */
[----:B------:R-:W-:-:S03]  /*01b0*/  P2R R5, PR, RZ, 0x1 ;  /* 0x00000001ff057803 */ /* 0x000fc60000000000 */
[----:B------:R-:W-:Y:S01]  /*01c0*/  IMAD.MOV.U32 R10, RZ, RZ, R6 ;  /* 0x000000ffff0a7224 */ /* 0x000fe200078e0006 */
[----:B------:R-:W-:Y:S06]  /*01d0*/  @!P0 BRA `(.L_x_27) ;  /* 0x0000000400808947 */ /* 0x000fec0003800000 */
[----:B------:R-:W-:-:S13]  /*01e0*/  FSETP.NEU.AND P0, PT, |R3|, +INF , PT ;  /* 0x7f8000000300780b */ /* 0x000fda0003f0d200 */
[----:B------:R-:W-:Y:S01]  /*01f0*/  @!P0 FMUL R10, RZ, R3 ;  /* 0x00000003ff0a8220 */ /* 0x000fe20000400000 */
[----:B------:R-:W-:Y:S01]  /*0200*/  @!P0 IMAD.MOV.U32 R0, RZ, RZ, RZ ;  /* 0x000000ffff008224 */ /* 0x000fe200078e00ff */
[----:B------:R-:W-:Y:S06]  /*0210*/  @!P0 BRA `(.L_x_27) ;  /* 0x0000000400708947 */ /* 0x000fec0003800000 */
[----:B------:R-:W-:Y:S02]  /*0220*/  IMAD.SHL.U32 R5, R3, 0x100, RZ ;  /* 0x0000010003057824 */ /* 0x000fe400078e00ff */
[----:B------:R-:W-:Y:S02]  /*0230*/  HFMA2 R18, -RZ, RZ, 0, 0 ;  /* 0x00000000ff127431 */ /* 0x000fe400000001ff */
[----:B------:R-:W-:Y:S01]  /*0240*/  IMAD.MOV.U32 R0, RZ, RZ, RZ ;  /* 0x000000ffff007224 */ /* 0x000fe200078e00ff */
[----:B------:R-:W0:Y:S01]  /*0250*/  LDCU.64 UR8, c[0x4][URZ] ;  /* 0x01000000ff0877ac */ /* 0x000e220008000a00 */
[----:B------:R-:W-:Y:S01]  /*0260*/  LOP3.LUT R17, R5, 0x80000000, RZ, 0xfc, !PT ;  /* 0x8000000005117812 */ /* 0x000fe200078efcff */
[----:B------:R-:W-:Y:S01]  /*0270*/  UMOV UR5, URZ ;  /* 0x000000ff00057c82 */ /* 0x000fe20008000000 */
[----:B------:R-:W-:-:S05]  /*0280*/  UMOV UR4, URZ ;  /* 0x000000ff00047c82 */ /* 0x000fca0008000000 */
.L_x_28:
[----:B0-----:R-:W-:Y:S02]  /*0290*/  IMAD.U32 R10, RZ, RZ, UR8 ;  /* 0x00000008ff0a7e24 */ /* 0x001fe4000f8e00ff */
[----:B------:R-:W-:-:S05]  /*02a0*/  IMAD.U32 R11, RZ, RZ, UR9 ;  /* 0x00000009ff0b7e24 */ /* 0x000fca000f8e00ff */
[----:B------:R-:W2:Y:S01]  /*02b0*/  LDG.E.CONSTANT R8, desc[UR6][R10.64] ;  /* 0x000000060a087981 */ /* 0x000ea2000c1e9900 */
[----:B------:R-:W-:Y:S01]  /*02c0*/  UIADD3 UR4, UPT, UPT, UR4, 0x1, URZ ;  /* 0x0000000104047890 */ /* 0x000fe2000fffe0ff */
[C---:B------:R-:W-:Y:S01]  /*02d0*/  ISETP.EQ.AND P0, PT, R18.reuse, RZ, PT ;  /* 0x000000ff1200720c */ /* 0x040fe20003f02270 */
[----:B------:R-:W-:Y:S01]  /*02e0*/  UIADD3 UR8, UP1, UPT, UR8, 0x4, URZ ;  /* 0x0000000408087890 */ /* 0x000fe2000ff3e0ff */
[C---:B------:R-:W-:Y:S01]  /*02f0*/  ISETP.EQ.AND P1, PT, R18.reuse, 0x4, PT ;  /* 0x000000041200780c */ /* 0x040fe20003f22270 */
[----:B------:R-:W-:Y:S01]  /*0300*/  UISETP.NE.AND UP0, UPT, UR4, 0x6, UPT ;  /* 0x000000060400788c */ /* 0x000fe2000bf05270 */
[C---:B------:R-:W-:Y:S01]  /*0310*/  ISETP.EQ.AND P3, PT, R18.reuse, 0xc, PT ;  /* 0x0000000c1200780c */ /* 0x040fe20003f62270 */
[----:B------:R-:W-:Y:S01]  /*0320*/  UIADD3.X UR9, UPT, UPT, URZ, UR9, URZ, UP1, !UPT ;  /* 0x00000009ff097290 */ /* 0x000fe20008ffe4ff */
[C---:B------:R-:W-:Y:S02]  /*0330*/  ISETP.EQ.AND P4, PT, R18.reuse, 0x10, PT ;  /* 0x000000101200780c */ /* 0x040fe40003f82270 */
[----:B------:R-:W-:Y:S01]  /*0340*/  ISETP.EQ.AND P5, PT, R18, 0x14, PT ;  /* 0x000000141200780c */ /* 0x000fe20003fa2270 */
[----:B--2---:R-:W-:-:S03]  /*0350*/  IMAD.WIDE.U32 R8, R8, R17, RZ ;  /* 0x0000001108087225 */ /* 0x004fc600078e00ff */
[----:B------:R-:W-:-:S04]  /*0360*/  IADD3 R8, P2, PT, R8, R0, RZ ;  /* 0x0000000008087210 */ /* 0x000fc80007f5e0ff */
[----:B------:R-:W-:Y:S01]  /*0370*/  IADD3.X R0, PT, PT, R9, UR5, RZ, P2, !PT ;  /* 0x0000000509007c10 */ /* 0x000fe200097fe4ff */
[--C-:B------:R-:W-:Y:S01]  /*0380*/  @P0 IMAD.MOV.U32 R5, RZ, RZ, R8.reuse ;  /* 0x000000ffff050224 */ /* 0x100fe200078e0008 */
[C---:B------:R-:W-:Y:S01]  /*0390*/  ISETP.EQ.AND P2, PT, R18.reuse, 0x8, PT ;  /* 0x000000081200780c */ /* 0x040fe20003f42270 */
[--C-:B------:R-:W-:Y:S02]  /*03a0*/  @P1 IMAD.MOV.U32 R12, RZ, RZ, R8.reuse ;  /* 0x000000ffff0c1224 */ /* 0x100fe400078e0008 */
[--C-:B------:R-:W-:Y:S02]  /*03b0*/  @P3 IMAD.MOV.U32 R14, RZ, RZ, R8.reuse ;  /* 0x000000ffff0e3224 */ /* 0x100fe400078e0008 */
[--C-:B------:R-:W-:Y:S02]  /*03c0*/  @P4 IMAD.MOV.U32 R15, RZ, RZ, R8.reuse ;  /* 0x000000ffff0f4224 */ /* 0x100fe400078e0008 */
[----:B------:R-:W-:Y:S02]  /*03d0*/  @P5 IMAD.MOV.U32 R16, RZ, RZ, R8 ;  /* 0x000000ffff105224 */ /* 0x000fe400078e0008 */
[----:B------:R-:W-:-:S04]  /*03e0*/  VIADD R18, R18, 0x4 ;  /* 0x0000000412127836 */ /* 0x000fc80000000000 */
[----:B------:R-:W-:Y:S01]  /*03f0*/  @P2 MOV R13, R8 ;  /* 0x00000008000d2202 */ /* 0x000fe20000000f00 */
[----:B------:R-:W-:Y:S06]  /*0400*/  BRA.U UP0, `(.L_x_28) ;  /* 0xfffffffd00a07547 */ /* 0x000fec000b83ffff */
[----:B------:R-:W-:Y:S01]  /*0410*/  SHF.R.U32.HI R8, RZ, 0x17, R3 ;  /* 0x00000017ff087819 */ /* 0x000fe20000011603 */
[----:B------:R-:W-:Y:S03]  /*0420*/  BSSY.RECONVERGENT B1, `(.L_x_29) ;  /* 0x0000029000017945 */ /* 0x000fe60003800200 */
[C---:B------:R-:W-:Y:S02]  /*0430*/  LOP3.LUT R9, R8.reuse, 0xe0, RZ, 0xc0, !PT ;  /* 0x000000e008097812 */ /* 0x040fe400078ec0ff */
[----:B------:R-:W-:Y:S02]  /*0440*/  LOP3.LUT P6, RZ, R8, 0x1f, RZ, 0xc0, !PT ;  /* 0x0000001f08ff7812 */ /* 0x000fe400078cc0ff */
[----:B------:R-:W-:-:S04]  /*0450*/  IADD3 R9, PT, PT, R9, -0x80, RZ ;  /* 0xffffff8009097810 */ /* 0x000fc80007ffe0ff */
[----:B------:R-:W-:-:S05]  /*0460*/  SHF.R.U32.HI R9, RZ, 0x5, R9 ;  /* 0x00000005ff097819 */ /* 0x000fca0000011609 */
[----:B------:R-:W-:-:S05]  /*0470*/  IMAD.U32 R11, R9, -0x4, RZ ;  /* 0xfffffffc090b7824 */ /* 0x000fca00078e00ff */
[C---:B------:R-:W-:Y:S02]  /*0480*/  ISETP.EQ.AND P3, PT, R11.reuse, -0x18, PT ;  /* 0xffffffe80b00780c */ /* 0x040fe40003f62270 */
[C---:B------:R-:W-:Y:S02]  /*0490*/  ISETP.EQ.AND P4, PT, R11.reuse, -0x14, PT ;  /* 0xffffffec0b00780c */ /* 0x040fe40003f82270 */
[C---:B------:R-:W-:Y:S02]  /*04a0*/  ISETP.EQ.AND P0, PT, R11.reuse, -0x10, PT ;  /* 0xfffffff00b00780c */ /* 0x040fe40003f02270 */
[C---:B------:R-:W-:Y:S02]  /*04b0*/  ISETP.EQ.AND P1, PT, R11.reuse, -0xc, PT ;  /* 0xfffffff40b00780c */ /* 0x040fe40003f22270 */
[C---:B------:R-:W-:Y:S02]  /*04c0*/  ISETP.EQ.AND P2, PT, R11.reuse, -0x8, PT ;  /* 0xfffffff80b00780c */ /* 0x040fe40003f42270 */
[----:B------:R-:W-:-:S03]  /*04d0*/  ISETP.EQ.AND P5, PT, R11, 0x4, PT ;  /* 0x000000040b00780c */ /* 0x000fc60003fa2270 */
[--C-:B------:R-:W-:Y:S01]  /*04e0*/  @P3 IMAD.MOV.U32 R9, RZ, RZ, R5.reuse ;  /* 0x000000ffff093224 */ /* 0x100fe200078e0005 */
[C---:B------:R-:W-:Y:S01]  /*04f0*/  ISETP.EQ.AND P3, PT, R11.reuse, -0x4, PT ;  /* 0xfffffffc0b00780c */ /* 0x040fe20003f62270 */
[----:B------:R-:W-:Y:S02]  /*0500*/  @P4 IMAD.MOV.U32 R10, RZ, RZ, R5 ;  /* 0x000000ffff0a4224 */ /* 0x000fe400078e0005 */
[----:B------:R-:W-:Y:S01]  /*0510*/  @P4 IMAD.MOV.U32 R9, RZ, RZ, R12 ;  /* 0x000000ffff094224 */ /* 0x000fe200078e000c */
[----:B------:R-:W-:Y:S01]  /*0520*/  ISETP.EQ.AND P4, PT, R11, RZ, PT ;  /* 0x000000ff0b00720c */ /* 0x000fe20003f82270 */
[--C-:B------:R-:W-:Y:S01]  /*0530*/  @P0 IMAD.MOV.U32 R9, RZ, RZ, R13.reuse ;  /* 0x000000ffff090224 */ /* 0x100fe200078e000d */
[----:B------:R-:W-:Y:S01]  /*0540*/  @P0 MOV R10, R12 ;  /* 0x0000000c000a0202 */ /* 0x000fe20000000f00 */
[----:B------:R-:W-:Y:S01]  /*0550*/  @P1 IMAD.MOV.U32 R9, RZ, RZ, R14 ;  /* 0x000000ffff091224 */ /* 0x000fe200078e000e */
[----:B------:R-:W-:Y:S01]  /*0560*/  @P2 MOV R9, R15 ;  /* 0x0000000f00092202 */ /* 0x000fe20000000f00 */
[----:B------:R-:W-:-:S02]  /*0570*/  @P1 IMAD.MOV.U32 R10, RZ, RZ, R13 ;  /* 0x000000ffff0a1224 */ /* 0x000fc400078e000d */
[----:B------:R-:W-:Y:S02]  /*0580*/  @P2 IMAD.MOV.U32 R10, RZ, RZ, R14 ;  /* 0x000000ffff0a2224 */ /* 0x000fe400078e000e */
[----:B------:R-:W-:Y:S02]  /*0590*/  @P3 IMAD.MOV.U32 R9, RZ, RZ, R16 ;  /* 0x000000ffff093224 */ /* 0x000fe400078e0010 */
[----:B------:R-:W-:Y:S02]  /*05a0*/  @P3 IMAD.MOV.U32 R10, RZ, RZ, R15 ;  /* 0x000000ffff0a3224 */ /* 0x000fe400078e000f */
[----:B------:R-:W-:Y:S02]  /*05b0*/  @P4 IMAD.MOV.U32 R9, RZ, RZ, R0 ;  /* 0x000000ffff094224 */ /* 0x000fe400078e0000 */
[----:B------:R-:W-:Y:S01]  /*05c0*/  @P4 IMAD.MOV.U32 R10, RZ, RZ, R16 ;  /* 0x000000ffff0a4224 */ /* 0x000fe200078e0010 */
[----:B------:R-:W-:Y:S01]  /*05d0*/  @P5 MOV R10, R0 ;  /* 0x00000000000a5202 */ /* 0x000fe20000000f00 */
[----:B------:R-:W-:Y:S01]  /*05e0*/  IMAD.MOV.U32 R17, RZ, RZ, R9 ;  /* 0x000000ffff117224 */ /* 0x000fe200078e0009 */
[----:B------:R-:W-:Y:S06]  /*05f0*/  @!P6 BRA `(.L_x_30) ;  /* 0x00000000002ce947 */ /* 0x000fec0003800000 */
[----:B------:R-:W-:Y:S01]  /*0600*/  @P0 IMAD.MOV.U32 R9, RZ, RZ, R5 ;  /* 0x000000ffff090224 */ /* 0x000fe200078e0005 */
[----:B------:R-:W-:Y:S01]  /*0610*/  ISETP.EQ.AND P0, PT, R11, 0x8, PT ;  /* 0x000000080b00780c */ /* 0x000fe20003f02270 */
[----:B------:R-:W-:Y:S01]  /*0620*/  @P1 IMAD.MOV.U32 R9, RZ, RZ, R12 ;  /* 0x000000ffff091224 */ /* 0x000fe200078e000c */
[----:B------:R-:W-:Y:S01]  /*0630*/  LOP3.LUT R8, R8, 0x1f, RZ, 0xc0, !PT ;  /* 0x0000001f08087812 */ /* 0x000fe200078ec0ff */
[----:B------:R-:W-:Y:S01]  /*0640*/  @P2 IMAD.MOV.U32 R9, RZ, RZ, R13 ;  /* 0x000000ffff092224 */ /* 0x000fe200078e000d */
[----:B------:R-:W-:Y:S01]  /*0650*/  @P3 MOV R9, R14 ;  /* 0x0000000e00093202 */ /* 0x000fe20000000f00 */
[----:B------:R-:W-:Y:S01]  /*0660*/  @P4 IMAD.MOV.U32 R9, RZ, RZ, R15 ;  /* 0x000000ffff094224 */ /* 0x000fe200078e000f */
[----:B------:R-:W-:Y:S01]  /*0670*/  SHF.L.W.U32.HI R17, R10, R8, R17 ;  /* 0x000000080a117219 */ /* 0x000fe20000010e11 */
[----:B------:R-:W-:-:S06]  /*0680*/  @P5 IMAD.MOV.U32 R9, RZ, RZ, R16 ;  /* 0x000000ffff095224 */ /* 0x000fcc00078e0010 */
[----:B------:R-:W-:-:S05]  /*0690*/  @P0 IMAD.MOV.U32 R9, RZ, RZ, R0 ;  /* 0x000000ffff090224 */ /* 0x000fca00078e0000 */
[----:B------:R-:W-:-:S07]  /*06a0*/  SHF.L.W.U32.HI R10, R9, R8, R10 ;  /* 0x00000008090a7219 */ /* 0x000fce0000010e0a */
.L_x_30:
[----:B------:R-:W-:Y:S05]  /*06b0*/  BSYNC.RECONVERGENT B1 ;  /* 0x0000000000017941 */ /* 0x000fea0003800200 */
.L_x_29:
[C---:B------:R-:W-:Y:S01]  /*06c0*/  SHF.L.W.U32.HI R18, R10.reuse, 0x2, R17 ;  /* 0x000000020a127819 */ /* 0x040fe20000010e11 */
[----:B------:R-:W-:Y:S01]  /*06d0*/  IMAD.SHL.U32 R10, R10, 0x4, RZ ;  /* 0x000000040a0a7824 */ /* 0x000fe200078e00ff */
[----:B------:R-:W-:Y:S01]  /*06e0*/  UMOV UR4, 0x54442d19 ;  /* 0x54442d1900047882 */ /* 0x000fe20000000000 */
[----:B------:R-:W-:Y:S01]  /*06f0*/  UMOV UR5, 0x3bf921fb ;  /* 0x3bf921fb00057882 */ /* 0x000fe20000000000 */
[----:B------:R-:W-:Y:S02]  /*0700*/  SHF.R.S32.HI R9, RZ, 0x1f, R18 ;  /* 0x0000001fff097819 */ /* 0x000fe40000011412 */
[----:B------:R-:W-:Y:S02]  /*0710*/  ISETP.GE.AND P0, PT, R3, RZ, PT ;  /* 0x000000ff0300720c */ /* 0x000fe40003f06270 */
[C---:B------:R-:W-:Y:S02]  /*0720*/  LOP3.LUT R10, R9.reuse, R10, RZ, 0x3c, !PT ;  /* 0x0000000a090a7212 */ /* 0x040fe400078e3cff */
[----:B------:R-:W-:-:S02]  /*0730*/  LOP3.LUT R11, R9, R18, RZ, 0x3c, !PT ;  /* 0x00000012090b7212 */ /* 0x000fc400078e3cff */
[----:B------:R-:W-:Y:S02]  /*0740*/  SHF.R.U32.HI R0, RZ, 0x1e, R17 ;  /* 0x0000001eff007819 */ /* 0x000fe40000011611 */
[----:B------:R-:W0:Y:S01]  /*0750*/  I2F.F64.S64 R8, R10 ;  /* 0x0000000a00087312 */ /* 0x000e220000301c00 */
[C---:B------:R-:W-:Y:S02]  /*0760*/  LOP3.LUT R17, R18.reuse, R3, RZ, 0x3c, !PT ;  /* 0x0000000312117212 */ /* 0x040fe400078e3cff */
[----:B------:R-:W-:Y:S02]  /*0770*/  LEA.HI R0, R18, R0, RZ, 0x1 ;  /* 0x0000000012007211 */ /* 0x000fe400078f08ff */
[----:B------:R-:W-:Y:S02]  /*0780*/  ISETP.GE.AND P1, PT, R17, RZ, PT ;  /* 0x000000ff1100720c */ /* 0x000fe40003f26270 */
[----:B------:R-:W-:-:S05]  /*0790*/  IADD3 R17, PT, PT, -R0, RZ, RZ ;  /* 0x000000ff00117210 */ /* 0x000fca0007ffe1ff */
[----:B------:R-:W-:Y:S01]  /*07a0*/  @!P0 IMAD.MOV.U32 R0, RZ, RZ, R17 ;  /* 0x000000ffff008224 */ /* 0x000fe200078e0011 */
[----:B0-----:R-:W-:-:S10]  /*07b0*/  DMUL R8, R8, UR4 ;  /* 0x0000000408087c28 */ /* 0x001fd40008000000 */
[----:B------:R-:W0:Y:S02]  /*07c0*/  F2F.F32.F64 R8, R8 ;  /* 0x0000000800087310 */ /* 0x000e240000301000 */
[----:B0-----:R-:W-:-:S07]  /*07d0*/  FSEL R10, -R8, R8, !P1 ;  /* 0x00000008080a7208 */ /* 0x001fce0004800100 */
.L_x_27:
[----:B------:R-:W-:Y:S05]  /*07e0*/  BSYNC.RECONVERGENT B0 ;  /* 0x0000000000007941 */ /* 0x000fea0003800200 */
.L_x_26:
[----:B------:R-:W-:Y:S02]  /*07f0*/  IMAD.MOV.U32 R8, RZ, RZ, 0x37cbac00 ;  /* 0x37cbac00ff087424 */ /* 0x000fe400078e00ff */
[----:B------:R-:W-:Y:S01]  /*0800*/  FMUL R9, R10, R10 ;  /* 0x0000000a0a097220 */ /* 0x000fe20000400000 */
[C---:B------:R-:W-:Y:S01]  /*0810*/  LOP3.LUT R17, R0.reuse, 0x1, RZ, 0xc0, !PT ;  /* 0x0000000100117812 */ /* 0x040fe200078ec0ff */
[----:B------:R-:W-:Y:S01]  /*0820*/  IMAD.MOV.U32 R20, RZ, RZ, 0x3c0885e4 ;  /* 0x3c0885e4ff147424 */ /* 0x000fe200078e00ff */
[----:B------:R-:W-:Y:S01]  /*0830*/  FSETP.GE.AND P2, PT, |R3|, 105615, PT ;  /* 0x47ce47800300780b */ /* 0x000fe20003f46200 */
[----:B------:R-:W-:Y:S01]  /*0840*/  FFMA R11, R9, R8, -0.0013887860113754868507 ;  /* 0xbab607ed090b7423 */ /* 0x000fe20000000008 */
[----:B------:R-:W-:Y:S01]  /*0850*/  ISETP.NE.U32.AND P0, PT, R17, 0x1, PT ;  /* 0x000000011100780c */ /* 0x000fe20003f05070 */
[----:B------:R-:W-:Y:S01]  /*0860*/  VIADD R0, R0, 0x1 ;  /* 0x0000000100007836 */ /* 0x000fe20000000000 */
[----:B------:R-:W-:Y:S01]  /*0870*/  MOV R17, 0x3e2aaaa8 ;  /* 0x3e2aaaa800117802 */ /* 0x000fe20000000f00 */
[----:B------:R-:W-:Y:S01]  /*0880*/  BSSY.RECONVERGENT B0, `(.L_x_31) ;  /* 0x000006b000007945 */ /* 0x000fe20003800200 */
[----:B------:R-:W-:-:S02]  /*0890*/  FSEL R18, R11, -0.00019574658654164522886, P0 ;  /* 0xb94d41530b127808 */ /* 0x000fc40000000000 */
[----:B------:R-:W-:Y:S02]  /*08a0*/  FSEL R20, R20, 0.041666727513074874878, !P0 ;  /* 0x3d2aaabb14147808 */ /* 0x000fe40004000000 */
[----:B------:R-:W-:Y:S02]  /*08b0*/  LOP3.LUT P1, RZ, R0, 0x2, RZ, 0xc0, !PT ;  /* 0x0000000200ff7812 */ /* 0x000fe4000782c0ff */
[----:B------:R-:W-:Y:S01]  /*08c0*/  FSEL R0, R10, 1, !P0 ;  /* 0x3f8000000a007808 */ /* 0x000fe20004000000 */
[----:B------:R-:W-:Y:S01]  /*08d0*/  FFMA R18, R9, R18, R20 ;  /* 0x0000001209127223 */ /* 0x000fe20000000014 */
[----:B------:R-:W-:-:S03]  /*08e0*/  FSEL R17, -R17, -0.4999999701976776123, !P0 ;  /* 0xbeffffff11117808 */ /* 0x000fc60004000100 */
[C---:B------:R-:W-:Y:S02]  /*08f0*/  FFMA R11, R9.reuse, R0, RZ ;  /* 0x00000000090b7223 */ /* 0x040fe400000000ff */
        /* <DEDUP_REMOVED lines=9> */
[----:B------:R-:W0:Y:S01]  /*0990*/  LDCU.64 UR8, c[0x4][URZ] ;  /* 0x01000000ff0877ac */ /* 0x000e220008000a00 */
[----:B------:R-:W-:Y:S02]  /*09a0*/  IMAD.MOV.U32 R0, RZ, RZ, RZ ;  /* 0x000000ffff007224 */ /* 0x000fe400078e00ff */
[----:B------:R-:W-:Y:S01]  /*09b0*/  IMAD.MOV.U32 R18, RZ, RZ, RZ ;  /* 0x000000ffff127224 */ /* 0x000fe200078e00ff */
[----:B------:R-:W-:Y:S01]  /*09c0*/  LOP3.LUT R17, R6, 0x80000000, RZ, 0xfc, !PT ;  /* 0x8000000006117812 */ /* 0x000fe200078efcff */
[----:B------:R-:W-:Y:S01]  /*09d0*/  UMOV UR5, URZ ;  /* 0x000000ff00057c82 */ /* 0x000fe20008000000 */
[----:B------:R-:W-:-:S05]  /*09e0*/  UMOV UR4, URZ ;  /* 0x000000ff00047c82 */ /* 0x000fca0008000000 */
.L_x_33:
[----:B0-----:R-:W-:Y:S01]  /*09f0*/  MOV R10, UR8 ;  /* 0x00000008000a7c02 */ /* 0x001fe20008000f00 */
        /* <DEDUP_REMOVED lines=10> */
[----:B------:R-:W-:-:S02]  /*0aa0*/  ISETP.EQ.AND P4, PT, R18, 0x10, PT ;  /* 0x000000101200780c */ /* 0x000fc40003f82270 */
[C---:B------:R-:W-:Y:S01]  /*0ab0*/  ISETP.EQ.AND P5, PT, R18.reuse, 0x14, PT ;  /* 0x000000141200780c */ /* 0x040fe20003fa2270 */
[----:B------:R-:W-:Y:S02]  /*0ac0*/  VIADD R18, R18, 0x4 ;  /* 0x0000000412127836 */ /* 0x000fe40000000000 */
[----:B--2---:R-:W-:-:S03]  /*0ad0*/  IMAD.WIDE.U32 R6, R6, R17, RZ ;  /* 0x0000001106067225 */ /* 0x004fc600078e00ff */
[----:B------:R-:W-:-:S04]  /*0ae0*/  IADD3 R6, P6, PT, R6, R0, RZ ;  /* 0x0000000006067210 */ /* 0x000fc80007fde0ff */
[----:B------:R-:W-:Y:S01]  /*0af0*/  IADD3.X R0, PT, PT, R7, UR5, RZ, P6, !PT ;  /* 0x0000000507007c10 */ /* 0x000fe2000b7fe4ff */
[--C-:B------:R-:W-:Y:S01]  /*0b00*/  @P0 IMAD.MOV.U32 R5, RZ, RZ, R6.reuse ;  /* 0x000000ffff050224 */ /* 0x100fe200078e0006 */
[----:B------:R-:W-:Y:S01]  /*0b10*/  @P3 MOV R14, R6 ;  /* 0x00000006000e3202 */ /* 0x000fe20000000f00 */
[--C-:B------:R-:W-:Y:S02]  /*0b20*/  @P1 IMAD.MOV.U32 R12, RZ, RZ, R6.reuse ;  /* 0x000000ffff0c1224 */ /* 0x100fe400078e0006 */
[--C-:B------:R-:W-:Y:S02]  /*0b30*/  @P2 IMAD.MOV.U32 R13, RZ, RZ, R6.reuse ;  /* 0x000000ffff0d2224 */ /* 0x100fe400078e0006 */
[--C-:B------:R-:W-:Y:S02]  /*0b40*/  @P4 IMAD.MOV.U32 R15, RZ, RZ, R6.reuse ;  /* 0x000000ffff0f4224 */ /* 0x100fe400078e0006 */
[----:B------:R-:W-:Y:S01]  /*0b50*/  @P5 IMAD.MOV.U32 R16, RZ, RZ, R6 ;  /* 0x000000ffff105224 */ /* 0x000fe200078e0006 */
[----:B------:R-:W-:Y:S06]  /*0b60*/  BRA.U UP0, `(.L_x_33) ;  /* 0xfffffffd00a07547 */ /* 0x000fec000b83ffff */
[----:B------:R-:W-:Y:S01]  /*0b70*/  SHF.R.U32.HI R10, RZ, 0x17, R3 ;  /* 0x00000017ff0a7819 */ /* 0x000fe20000011603 */
[----:B------:R-:W-:Y:S03]  /*0b80*/  BSSY.RECONVERGENT B1, `(.L_x_34) ;  /* 0x0000028000017945 */ /* 0x000fe60003800200 */
[C---:B------:R-:W-:Y:S02]  /*0b90*/  LOP3.LUT R6, R10.reuse, 0xe0, RZ, 0xc0, !PT ;  /* 0x000000e00a067812 */ /* 0x040fe400078ec0ff */
[----:B------:R-:W-:-:S03]  /*0ba0*/  LOP3.LUT P6, RZ, R10, 0x1f, RZ, 0xc0, !PT ;  /* 0x0000001f0aff7812 */ /* 0x000fc600078cc0ff */
[----:B------:R-:W-:-:S05]  /*0bb0*/  VIADD R6, R6, 0xffffff80 ;  /* 0xffffff8006067836 */ /* 0x000fca0000000000 */
[----:B------:R-:W-:-:S04]  /*0bc0*/  SHF.R.U32.HI R6, RZ, 0x5, R6 ;  /* 0x00000005ff067819 */ /* 0x000fc80000011606 */
[----:B------:R-:W-:-:S04]  /*0bd0*/  LEA R11, -R6, RZ, 0x2 ;  /* 0x000000ff060b7211 */ /* 0x000fc800078e11ff */
[C---:B------:R-:W-:Y:S02]  /*0be0*/  ISETP.EQ.AND P3, PT, R11.reuse, -0x18, PT ;  /* 0xffffffe80b00780c */ /* 0x040fe40003f62270 */
[C---:B------:R-:W-:Y:S02]  /*0bf0*/  ISETP.EQ.AND P4, PT, R11.reuse, -0x14, PT ;  /* 0xffffffec0b00780c */ /* 0x040fe40003f82270 */
[C---:B------:R-:W-:Y:S02]  /*0c00*/  ISETP.EQ.AND P2, PT, R11.reuse, -0x10, PT ;  /* 0xfffffff00b00780c */ /* 0x040fe40003f42270 */
[C---:B------:R-:W-:Y:S02]  /*0c10*/  ISETP.EQ.AND P1, PT, R11.reuse, -0xc, PT ;  /* 0xfffffff40b00780c */ /* 0x040fe40003f22270 */
[C---:B------:R-:W-:Y:S02]  /*0c20*/  ISETP.EQ.AND P0, PT, R11.reuse, -0x8, PT ;  /* 0xfffffff80b00780c */ /* 0x040fe40003f02270 */
[----:B------:R-:W-:-:S03]  /*0c30*/  ISETP.EQ.AND P5, PT, R11, RZ, PT ;  /* 0x000000ff0b00720c */ /* 0x000fc60003fa2270 */
[--C-:B------:R-:W-:Y:S01]  /*0c40*/  @P3 IMAD.MOV.U32 R6, RZ, RZ, R5.reuse ;  /* 0x000000ffff063224 */ /* 0x100fe200078e0005 */
[C---:B------:R-:W-:Y:S01]  /*0c50*/  ISETP.EQ.AND P3, PT, R11.reuse, -0x4, PT ;  /* 0xfffffffc0b00780c */ /* 0x040fe20003f62270 */
[----:B------:R-:W-:Y:S02]  /*0c60*/  @P4 IMAD.MOV.U32 R7, RZ, RZ, R5 ;  /* 0x000000ffff074224 */ /* 0x000fe400078e0005 */
[--C-:B------:R-:W-:Y:S01]  /*0c70*/  @P4 IMAD.MOV.U32 R6, RZ, RZ, R12.reuse ;  /* 0x000000ffff064224 */ /* 0x100fe200078e000c */
[----:B------:R-:W-:Y:S01]  /*0c80*/  ISETP.EQ.AND P4, PT, R11, 0x4, PT ;  /* 0x000000040b00780c */ /* 0x000fe20003f82270 */
[----:B------:R-:W-:Y:S01]  /*0c90*/  @P2 IMAD.MOV.U32 R7, RZ, RZ, R12 ;  /* 0x000000ffff072224 */ /* 0x000fe200078e000c */
[----:B------:R-:W-:Y:S01]  /*0ca0*/  @P2 MOV R6, R13 ;  /* 0x0000000d00062202 */ /* 0x000fe20000000f00 */
[----:B------:R-:W-:Y:S02]  /*0cb0*/  @P1 IMAD.MOV.U32 R6, RZ, RZ, R14 ;  /* 0x000000ffff061224 */ /* 0x000fe400078e000e */
[----:B------:R-:W-:-:S02]  /*0cc0*/  @P0 IMAD.MOV.U32 R6, RZ, RZ, R15 ;  /* 0x000000ffff060224 */ /* 0x000fc400078e000f */
[----:B------:R-:W-:Y:S02]  /*0cd0*/  @P1 IMAD.MOV.U32 R7, RZ, RZ, R13 ;  /* 0x000000ffff071224 */ /* 0x000fe400078e000d */
[----:B------:R-:W-:Y:S02]  /*0ce0*/  @P3 IMAD.MOV.U32 R6, RZ, RZ, R16 ;  /* 0x000000ffff063224 */ /* 0x000fe400078e0010 */
[----:B------:R-:W-:Y:S02]  /*0cf0*/  @P5 IMAD.MOV.U32 R6, RZ, RZ, R0 ;  /* 0x000000ffff065224 */ /* 0x000fe400078e0000 */
[----:B------:R-:W-:Y:S01]  /*0d00*/  @P0 IMAD.MOV.U32 R7, RZ, RZ, R14 ;  /* 0x000000ffff070224 */ /* 0x000fe200078e000e */
[----:B------:R-:W-:Y:S01]  /*0d10*/  @P3 MOV R7, R15 ;  /* 0x0000000f00073202 */ /* 0x000fe20000000f00 */
[----:B------:R-:W-:Y:S01]  /*0d20*/  @P5 IMAD.MOV.U32 R7, RZ, RZ, R16 ;  /* 0x000000ffff075224 */ /* 0x000fe200078e0010 */
[----:B------:R-:W-:Y:S01]  /*0d30*/  MOV R17, R6 ;  /* 0x0000000600117202 */ /* 0x000fe20000000f00 */
[----:B------:R-:W-:Y:S01]  /*0d40*/  @P4 IMAD.MOV.U32 R7, RZ, RZ, R0 ;  /* 0x000000ffff074224 */ /* 0x000fe200078e0000 */
[----:B------:R-:W-:Y:S06]  /*0d50*/  @!P6 BRA `(.L_x_35) ;  /* 0x000000000028e947 */ /* 0x000fec0003800000 */
[----:B------:R-:W-:Y:S01]  /*0d60*/  @P1 IMAD.MOV.U32 R5, RZ, RZ, R12 ;  /* 0x000000ffff051224 */ /* 0x000fe200078e000c */
[----:B------:R-:W-:Y:S01]  /*0d70*/  LOP3.LUT R10, R10, 0x1f, RZ, 0xc0, !PT ;  /* 0x0000001f0a0a7812 */ /* 0x000fe200078ec0ff */
[----:B------:R-:W-:Y:S01]  /*0d80*/  @P0 IMAD.MOV.U32 R5, RZ, RZ, R13 ;  /* 0x000000ffff050224 */ /* 0x000fe200078e000d */
[----:B------:R-:W-:Y:S01]  /*0d90*/  ISETP.EQ.AND P0, PT, R11, 0x8, PT ;  /* 0x000000080b00780c */ /* 0x000fe20003f02270 */
[----:B------:R-:W-:Y:S01]  /*0da0*/  @P3 IMAD.MOV.U32 R5, RZ, RZ, R14 ;  /* 0x000000ffff053224 */ /* 0x000fe200078e000e */
[----:B------:R-:W-:Y:S01]  /*0db0*/  @P5 MOV R5, R15 ;  /* 0x0000000f00055202 */ /* 0x000fe20000000f00 */
[----:B------:R-:W-:Y:S01]  /*0dc0*/  @P4 IMAD.MOV.U32 R5, RZ, RZ, R16 ;  /* 0x000000ffff054224 */ /* 0x000fe200078e0010 */
[----:B------:R-:W-:-:S09]  /*0dd0*/  SHF.L.W.U32.HI R17, R7, R10, R17 ;  /* 0x0000000a07117219 */ /* 0x000fd20000010e11 */
[----:B------:R-:W-:-:S05]  /*0de0*/  @P0 IMAD.MOV.U32 R5, RZ, RZ, R0 ;  /* 0x000000ffff050224 */ /* 0x000fca00078e0000 */
[----:B------:R-:W-:-:S07]  /*0df0*/  SHF.L.W.U32.HI R7, R5, R10, R7 ;  /* 0x0000000a05077219 */ /* 0x000fce0000010e07 */
.L_x_35:
[----:B------:R-:W-:Y:S05]  /*0e00*/  BSYNC.RECONVERGENT B1 ;  /* 0x0000000000017941 */ /* 0x000fea0003800200 */
.L_x_34:
        /* <DEDUP_REMOVED lines=8> */
[----:B------:R-:W-:Y:S02]  /*0e90*/  LOP3.LUT R3, R0, R3, RZ, 0x3c, !PT ;  /* 0x0000000300037212 */ /* 0x000fe400078e3cff */
[----:B------:R-:W0:Y:S02]  /*0ea0*/  I2F.F64.S64 R6, R12 ;  /* 0x0000000c00067312 */ /* 0x000e240000301c00 */
[----:B------:R-:W-:Y:S01]  /*0eb0*/  ISETP.GE.AND P0, PT, R3, RZ, PT ;  /* 0x000000ff0300720c */ /* 0x000fe20003f06270 */
[----:B0-----:R-:W-:Y:S01]  /*0ec0*/  DMUL R10, R6, UR4 ;  /* 0x00000004060a7c28 */ /* 0x001fe20008000000 */
[----:B------:R-:W-:-:S04]  /*0ed0*/  SHF.R.U32.HI R7, RZ, 0x1e, R17 ;  /* 0x0000001eff077819 */ /* 0x000fc80000011611 */
[----:B------:R-:W-:-:S05]  /*0ee0*/  LEA.HI R7, R0, R7, RZ, 0x1 ;  /* 0x0000000700077211 */ /* 0x000fca00078f08ff */
[----:B------:R-:W0:Y:S01]  /*0ef0*/  F2F.F32.F64 R10, R10 ;  /* 0x0000000a000a7310 */ /* 0x000e220000301000 */
[----:B------:R-:W-:-:S05]  /*0f00*/  IADD3 R0, PT, PT, -R7, RZ, RZ ;  /* 0x000000ff07007210 */ /* 0x000fca0007ffe1ff */
[----:B------:R-:W-:Y:S01]  /*0f10*/  @!P1 IMAD.MOV.U32 R7, RZ, RZ, R0 ;  /* 0x000000ffff079224 */ /* 0x000fe200078e0000 */
[----:B0-----:R-:W-:-:S07]  /*0f20*/  FSEL R6, -R10, R10, !P0 ;  /* 0x0000000a0a067208 */ /* 0x001fce0004000100 */
.L_x_32:
[----:B------:R-:W-:Y:S05]  /*0f30*/  BSYNC.RECONVERGENT B0 ;  /* 0x0000000000007941 */ /* 0x000fea0003800200 */
.L_x_31:
[----:B------:R-:W-:Y:S02]  /*0f40*/  IMAD.MOV.U32 R3, RZ, RZ, 0x3bbb989d ;  /* 0x3bbb989dff037424 */ /* 0x000fe400078e00ff */
[----:B------:R-:W-:Y:S01]  /*0f50*/  FMUL R11, R6, R6 ;  /* 0x00000006060b7220 */ /* 0x000fe20000400000 */
[----:B------:R-:W-:Y:S01]  /*0f60*/  IMAD.MOV.U32 R5, RZ, RZ, 0x437c0000 ;  /* 0x437c0000ff057424 */ /* 0x000fe200078e00ff */
[C---:B------:R-:W-:Y:S01]  /*0f70*/  LOP3.LUT R10, R7.reuse, 0x1, RZ, 0xc0, !PT ;  /* 0x00000001070a7812 */ /* 0x040fe200078ec0ff */
[----:B------:R-:W-:Y:S01]  /*0f80*/  FFMA.SAT R0, R2, R3, 0.5 ;  /* 0x3f00000002007423 */ /* 0x000fe20000002003 */
[----:B------:R-:W-:Y:S01]  /*0f90*/  IMAD.MOV.U32 R12, RZ, RZ, 0x3effffff ;  /* 0x3effffffff0c7424 */ /* 0x000fe200078e00ff */
[----:B------:R-:W-:Y:S02]  /*0fa0*/  LOP3.LUT P1, RZ, R7, 0x2, RZ, 0xc0, !PT ;  /* 0x0000000207ff7812 */ /* 0x000fe4000782c0ff */
[----:B------:R-:W-:Y:S01]  /*0fb0*/  FFMA.RM R5, R0, R5, 12582913 ;  /* 0x4b40000100057423 */ /* 0x000fe20000004005 */
[----:B------:R-:W-:Y:S01]  /*0fc0*/  FFMA R0, R11, R8, -0.0013887860113754868507 ;  /* 0xbab607ed0b007423 */ /* 0x000fe20000000008 */
[----:B------:R-:W-:-:S02]  /*0fd0*/  ISETP.NE.U32.AND P0, PT, R10, 0x1, PT ;  /* 0x000000010a00780c */ /* 0x000fc40003f05070 */
[C---:B------:R-:W-:Y:S01]  /*0fe0*/  FADD R3, R5.reuse, -12583039 ;  /* 0xcb40007f05037421 */ /* 0x040fe20000000000 */
[----:B------:R-:W-:Y:S01]  /*0ff0*/  MOV R10, 0x3d2aaabb ;  /* 0x3d2aaabb000a7802 */ /* 0x000fe20000000f00 */
[----:B------:R-:W-:Y:S01]  /*1000*/  IMAD.SHL.U32 R5, R5, 0x800000, RZ ;  /* 0x0080000005057824 */ /* 0x000fe200078e00ff */
[----:B------:R-:W-:Y:S01]  /*1010*/  FSEL R0, R0, -0.00019574658654164522886, !P0 ;  /* 0xb94d415300007808 */ /* 0x000fe20004000000 */
[----:B------:R-:W-:Y:S01]  /*1020*/  FFMA R3, R2, 1.4426950216293334961, -R3 ;  /* 0x3fb8aa3b02037823 */ /* 0x000fe20000000803 */
[----:B------:R-:W-:Y:S02]  /*1030*/  FSEL R10, R10, 0.0083327032625675201416, !P0 ;  /* 0x3c0885e40a0a7808 */ /* 0x000fe40004000000 */
[----:B------:R-:W-:Y:S01]  /*1040*/  FSEL R7, -R12, -0.16666662693023681641, !P0 ;  /* 0xbe2aaaa80c077808 */ /* 0x000fe20004000100 */
[----:B------:R-:W-:Y:S02]  /*1050*/  FFMA R8, R2, 1.925963033500011079e-08, R3 ;  /* 0x32a5706002087823 */ /* 0x000fe40000000003 */
[----:B------:R-:W0:Y:S01]  /*1060*/  LDC.64 R2, c[0x0][0x390] ;  /* 0x0000e400ff027b82 */ /* 0x000e220000000a00 */
[----:B------:R-:W-:Y:S01]  /*1070*/  FFMA R10, R11, R0, R10 ;  /* 0x000000000b0a7223 */ /* 0x000fe2000000000a */
[----:B------:R-:W-:-:S02]  /*1080*/  FSEL R0, R6, 1, P0 ;  /* 0x3f80000006007808 */ /* 0x000fc40000000000 */
[----:B------:R-:W1:Y:S01]  /*1090*/  MUFU.EX2 R8, R8 ;  /* 0x0000000800087308 */ /* 0x000e620000000800 */
[C---:B------:R-:W-:Y:S02]  /*10a0*/  FFMA R7, R11.reuse, R10, R7 ;  /* 0x0000000a0b077223 */ /* 0x040fe40000000007 */
[----:B------:R-:W-:-:S04]  /*10b0*/  FFMA R11, R11, R0, RZ ;  /* 0x000000000b0b7223 */ /* 0x000fc800000000ff */
[----:B------:R-:W-:-:S04]  /*10c0*/  FFMA R7, R11, R7, R0 ;  /* 0x000000070b077223 */ /* 0x000fc80000000000 */
[----:B------:R-:W-:Y:S01]  /*10d0*/  @P1 FADD R7, RZ, -R7 ;  /* 0x80000007ff071221 */ /* 0x000fe20000000000 */
[----:B-1----:R-:W-:Y:S01]  /*10e0*/  FMUL R0, R8, R5 ;  /* 0x0000000508007220 */ /* 0x002fe20000400000 */
[----:B0-----:R-:W-:-:S04]  /*10f0*/  IMAD.WIDE.U32 R2, R4, 0x8, R2 ;  /* 0x0000000804027825 */ /* 0x001fc800078e0002 */
[----:B------:R-:W-:Y:S01]  /*1100*/  FMUL R6, R9, R0 ;  /* 0x0000000009067220 */ /* 0x000fe20000400000 */
[----:B------:R-:W-:-:S05]  /*1110*/  FMUL R7, R0, R7 ;  /* 0x0000000700077220 */ /* 0x000fca0000400000 */
[----:B------:R-:W-:Y:S01]  /*1120*/  STG.E.64 desc[UR6][R2.64], R6 ;  /* 0x0000000602007986 */ /* 0x000fe2000c101b06 */
[----:B------:R-:W-:Y:S05]  /*1130*/  EXIT ;  /* 0x000000000000794d */ /* 0x000fea0003800000 */
.L_x_36:
        /* <DEDUP_REMOVED lines=12> */
.L_x_91:


//--------------------- .text._Z11conj_kernelPK6float2jjPS_ --------------------------
	.section	.text._Z11conj_kernelPK6float2jjPS_,"ax",@progbits
	.align	128
        .global         _Z11conj_kernelPK6float2jjPS_
        .type           _Z11conj_kernelPK6float2jjPS_,@function
        .size           _Z11conj_kernelPK6float2jjPS_,(.L_x_92 - _Z11conj_kernelPK6float2jjPS_)
        .other          _Z11conj_kernelPK6float2jjPS_,@"STO_CUDA_ENTRY STV_DEFAULT"
_Z11conj_kernelPK6float2jjPS_:
.text._Z11conj_kernelPK6float2jjPS_:
        /* <DEDUP_REMOVED lines=18> */
[----:B-1----:R-:W3:Y:S01]  /*0120*/  LDG.E.64 R2, desc[UR4][R2.64] ;  /* 0x0000000402027981 */ /* 0x002ee2000c1e1b00 */
[----:B--2---:R-:W-:-:S04]  /*0130*/  IMAD.WIDE.U32 R4, R7, 0x8, R4 ;  /* 0x0000000807047825 */ /* 0x004fc800078e0004 */
[----:B---3--:R-:W-:-:S05]  /*0140*/  FADD R3, -R3, -RZ ;  /* 0x800000ff03037221 */ /* 0x008fca0000000100 */
[----:B------:R-:W-:Y:S01]  /*0150*/  STG.E.64 desc[UR4][R4.64], R2 ;  /* 0x0000000204007986 */ /* 0x000fe2000c101b04 */
[----:B------:R-:W-:Y:S05]  /*0160*/  EXIT ;  /* 0x000000000000794d */ /* 0x000fea0003800000 */
.L_x_37:
        /* <DEDUP_REMOVED lines=9> */
.L_x_92:


//--------------------- .text._Z20make_complex2_kernelPKfS0_jjP6float2 --------------------------
	.section	.text._Z20make_complex2_kernelPKfS0_jjP6float2,"ax",@progbits
	.align	128
        .global         _Z20make_complex2_kernelPKfS0_jjP6float2
        .type           _Z20make_complex2_kernelPKfS0_jjP6float2,@function
        .size           _Z20make_complex2_kernelPKfS0_jjP6float2,(.L_x_93 - _Z20make_complex2_kernelPKfS0_jjP6float2)
        .other          _Z20make_complex2_kernelPKfS0_jjP6float2,@"STO_CUDA_ENTRY STV_DEFAULT"
_Z20make_complex2_kernelPKfS0_jjP6float2:
.text._Z20make_complex2_kernelPKfS0_jjP6float2:
        /* <DEDUP_REMOVED lines=16> */
[----:B------:R-:W2:Y:S08]  /*0100*/  LDC.64 R4, c[0x0][0x388] ;  /* 0x0000e200ff047b82 */ /* 0x000eb00000000a00 */
[----:B------:R-:W3:Y:S01]  /*0110*/  LDC.64 R6, c[0x0][0x398] ;  /* 0x0000e600ff067b82 */ /* 0x000ee20000000a00 */
[----:B0-----:R-:W-:-:S05]  /*0120*/  IMAD.WIDE.U32 R2, R9, 0x4, R2 ;  /* 0x0000000409027825 */ /* 0x001fca00078e0002 */
[----:B-1----:R-:W4:Y:S01]  /*0130*/  LDG.E R10, desc[UR4][R2.64] ;  /* 0x00000004020a7981 */ /* 0x002f22000c1e1900 */
[----:B--2---:R-:W-:-:S05]  /*0140*/  IMAD.WIDE.U32 R4, R9, 0x4, R4 ;  /* 0x0000000409047825 */ /* 0x004fca00078e0004 */
[----:B------:R-:W4:Y:S01]  /*0150*/  LDG.E R11, desc[UR4][R4.64] ;  /* 0x00000004040b7981 */ /* 0x000f22000c1e1900 */
[----:B---3--:R-:W-:-:S05]  /*0160*/  IMAD.WIDE.U32 R6, R9, 0x8, R6 ;  /* 0x0000000809067825 */ /* 0x008fca00078e0006 */
[----:B----4-:R-:W-:Y:S01]  /*0170*/  STG.E.64 desc[UR4][R6.64], R10 ;  /* 0x0000000a06007986 */ /* 0x010fe2000c101b04 */
[----:B------:R-:W-:Y:S05]  /*0180*/  EXIT ;  /* 0x000000000000794d */ /* 0x000fea0003800000 */
.L_x_38:
        /* <DEDUP_REMOVED lines=15> */
.L_x_93:


//--------------------- .text._Z19make_complex_kernelPKfjjP6float2 --------------------------
	.section	.text._Z19make_complex_kernelPKfjjP6float2,"ax",@progbits
	.align	128
        .global         _Z19make_complex_kernelPKfjjP6float2
        .type           _Z19make_complex_kernelPKfjjP6float2,@function
        .size           _Z19make_complex_kernelPKfjjP6float2,(.L_x_94 - _Z19make_complex_kernelPKfjjP6float2)
        .other          _Z19make_complex_kernelPKfjjP6float2,@"STO_CUDA_ENTRY STV_DEFAULT"
_Z19make_complex_kernelPKfjjP6float2:
.text._Z19make_complex_kernelPKfjjP6float2:
        /* <DEDUP_REMOVED lines=17> */
[----:B0-----:R-:W-:-:S05]  /*0110*/  IMAD.WIDE.U32 R2, R7, 0x4, R2 ;  /* 0x0000000407027825 */ /* 0x001fca00078e0002 */
[----:B-1----:R-:W3:Y:S01]  /*0120*/  LDG.E R8, desc[UR4][R2.64] ;  /* 0x0000000402087981 */ /* 0x002ee2000c1e1900 */
[----:B------:R-:W-:Y:S02]  /*0130*/  HFMA2 R9, -RZ, RZ, 0, 0 ;  /* 0x00000000ff097431 */ /* 0x000fe400000001ff */
[----:B--2---:R-:W-:-:S05]  /*0140*/  IMAD.WIDE.U32 R4, R7, 0x8, R4 ;  /* 0x0000000807047825 */ /* 0x004fca00078e0004 */
[----:B---3--:R-:W-:Y:S01]  /*0150*/  STG.E.64 desc[UR4][R4.64], R8 ;  /* 0x0000000804007986 */ /* 0x008fe2000c101b04 */
[----:B------:R-:W-:Y:S05]  /*0160*/  EXIT ;  /* 0x000000000000794d */ /* 0x000fea0003800000 */
.L_x_39:
        /* <DEDUP_REMOVED lines=9> */
.L_x_94:


//--------------------- .text._Z19norm_squared_kernelPK6float2jjPf --------------------------
	.section	.text._Z19norm_squared_kernelPK6float2jjPf,"ax",@progbits
	.align	128
        .global         _Z19norm_squared_kernelPK6float2jjPf
        .type           _Z19norm_squared_kernelPK6float2jjPf,@function
        .size           _Z19norm_squared_kernelPK6float2jjPf,(.L_x_95 - _Z19norm_squared_kernelPK6float2jjPf)
        .other          _Z19norm_squared_kernelPK6float2jjPf,@"STO_CUDA_ENTRY STV_DEFAULT"
_Z19norm_squared_kernelPK6float2jjPf:
.text._Z19norm_squared_kernelPK6float2jjPf:
        /* <DEDUP_REMOVED lines=20> */
[----:B---3--:R-:W-:-:S04]  /*0140*/  FMUL R9, R3, R3 ;  /* 0x0000000303097220 */ /* 0x008fc80000400000 */
[----:B------:R-:W-:-:S05]  /*0150*/  FFMA R9, R2, R2, R9 ;  /* 0x0000000202097223 */ /* 0x000fca0000000009 */
[----:B------:R-:W-:Y:S01]  /*0160*/  STG.E desc[UR4][R4.64], R9 ;  /* 0x0000000904007986 */ /* 0x000fe2000c101904 */
[----:B------:R-:W-:Y:S05]  /*0170*/  EXIT ;  /* 0x000000000000794d */ /* 0x000fea0003800000 */
.L_x_40:
        /* <DEDUP_REMOVED lines=16> */
.L_x_95:


//--------------------- .text._Z23hadamard_product_kernelPK6float2S1_jjPS_ --------------------------
	.section	.text._Z23hadamard_product_kernelPK6float2S1_jjPS_,"ax",@progbits
	.align	128
        .global         _Z23hadamard_product_kernelPK6float2S1_jjPS_
        .type           _Z23hadamard_product_kernelPK6float2S1_jjPS_,@function
        .size           _Z23hadamard_product_kernelPK6float2S1_jjPS_,(.L_x_96 - _Z23hadamard_product_kernelPK6float2S1_jjPS_)
        .other          _Z23hadamard_product_kernelPK6float2S1_jjPS_,@"STO_CUDA_ENTRY STV_DEFAULT"
_Z23hadamard_product_kernelPK6float2S1_jjPS_:
.text._Z23hadamard_product_kernelPK6float2S1_jjPS_:
        /* <DEDUP_REMOVED lines=18> */
[----:B0-----:R-:W-:-:S06]  /*0120*/  IMAD.WIDE.U32 R2, R9, 0x8, R2 ;  /* 0x0000000809027825 */ /* 0x001fcc00078e0002 */
[----:B-1----:R-:W4:Y:S01]  /*0130*/  LDG.E.64 R2, desc[UR4][R2.64] ;  /* 0x0000000402027981 */ /* 0x002f22000c1e1b00 */
[----:B--2---:R-:W-:-:S06]  /*0140*/  IMAD.WIDE.U32 R4, R9, 0x8, R4 ;  /* 0x0000000809047825 */ /* 0x004fcc00078e0004 */
[----:B------:R-:W4:Y:S01]  /*0150*/  LDG.E.64 R4, desc[UR4][R4.64] ;  /* 0x0000000404047981 */ /* 0x000f22000c1e1b00 */
[----:B---3--:R-:W-:-:S04]  /*0160*/  IMAD.WIDE.U32 R6, R9, 0x8, R6 ;  /* 0x0000000809067825 */ /* 0x008fc800078e0006 */
[-C--:B----4-:R-:W-:Y:S01]  /*0170*/  FMUL R11, R3, R5.reuse ;  /* 0x00000005030b7220 */ /* 0x090fe20000400000 */
[----:B------:R-:W-:-:S03]  /*0180*/  FMUL R0, R2, R5 ;  /* 0x0000000502007220 */ /* 0x000fc60000400000 */
[-C--:B------:R-:W-:Y:S01]  /*0190*/  FFMA R8, R2, R4.reuse, -R11 ;  /* 0x0000000402087223 */ /* 0x080fe2000000080b */
[----:B------:R-:W-:-:S05]  /*01a0*/  FFMA R9, R3, R4, R0 ;  /* 0x0000000403097223 */ /* 0x000fca0000000000 */
[----:B------:R-:W-:Y:S01]  /*01b0*/  STG.E.64 desc[UR4][R6.64], R8 ;  /* 0x0000000806007986 */ /* 0x000fe2000c101b04 */
[----:B------:R-:W-:Y:S05]  /*01c0*/  EXIT ;  /* 0x000000000000794d */ /* 0x000fea0003800000 */
.L_x_41:
        /* <DEDUP_REMOVED lines=11> */
.L_x_96:


//--------------------- .text._Z17reciprocal_kernelPK6float2jjPS_ --------------------------
	.section	.text._Z17reciprocal_kernelPK6float2jjPS_,"ax",@progbits
	.align	128
        .global         _Z17reciprocal_kernelPK6float2jjPS_
        .type           _Z17reciprocal_kernelPK6float2jjPS_,@function
        .size           _Z17reciprocal_kernelPK6float2jjPS_,(.L_x_84 - _Z17reciprocal_kernelPK6float2jjPS_)
        .other          _Z17reciprocal_kernelPK6float2jjPS_,@"STO_CUDA_ENTRY STV_DEFAULT"
_Z17reciprocal_kernelPK6float2jjPS_:
.text._Z17reciprocal_kernelPK6float2jjPS_:
        /* <DEDUP_REMOVED lines=19> */
[----:B--2---:R-:W-:-:S04]  /*0130*/  FMUL R7, R3, R3 ;  /* 0x0000000303077220 */ /* 0x004fc80000400000 */
[----:B------:R-:W-:-:S04]  /*0140*/  FFMA R7, R2, R2, R7 ;  /* 0x0000000202077223 */ /* 0x000fc80000000007 */
[----:B------:R-:W0:Y:S08]  /*0150*/  MUFU.RCP R0, R7 ;  /* 0x0000000700007308 */ /* 0x000e300000001000 */
[----:B------:R-:W1:Y:S01]  /*0160*/  FCHK P0, R2, R7 ;  /* 0x0000000702007302 */ /* 0x000e620000000000 */
[----:B0-----:R-:W-:-:S04]  /*0170*/  FFMA R5, -R7, R0, 1 ;  /* 0x3f80000007057423 */ /* 0x001fc80000000100 */
[----:B------:R-:W-:-:S04]  /*0180*/  FFMA R5, R0, R5, R0 ;  /* 0x0000000500057223 */ /* 0x000fc80000000000 */
[----:B------:R-:W-:-:S04]  /*0190*/  FFMA R4, R2, R5, RZ ;  /* 0x0000000502047223 */ /* 0x000fc800000000ff */
[----:B------:R-:W-:-:S04]  /*01a0*/  FFMA R0, -R7, R4, R2 ;  /* 0x0000000407007223 */ /* 0x000fc80000000102 */
[----:B------:R-:W-:Y:S01]  /*01b0*/  FFMA R4, R5, R0, R4 ;  /* 0x0000000005047223 */ /* 0x000fe20000000004 */
[----:B-1----:R-:W-:Y:S06]  /*01c0*/  @!P0 BRA `(.L_x_43) ;  /* 0x0000000000108947 */ /* 0x002fec0003800000 */
[----:B------:R-:W-:Y:S01]  /*01d0*/  IMAD.MOV.U32 R5, RZ, RZ, R7 ;  /* 0x000000ffff057224 */ /* 0x000fe200078e0007 */
[----:B------:R-:W-:-:S07]  /*01e0*/  MOV R8, 0x200 ;  /* 0x0000020000087802 */ /* 0x000fce0000000f00 */
[----:B------:R-:W-:Y:S05]  /*01f0*/  CALL.REL.NOINC `($__internal_2_$__cuda_sm3x_div_rn_noftz_f32_slowpath) ;  /* 0x0000000000547944 */ /* 0x000fea0003c00000 */
[----:B------:R-:W-:-:S07]  /*0200*/  IMAD.MOV.U32 R4, RZ, RZ, R0 ;  /* 0x000000ffff047224 */ /* 0x000fce00078e0000 */
.L_x_43:
[----:B------:R-:W-:Y:S05]  /*0210*/  BSYNC.RECONVERGENT B0 ;  /* 0x0000000000007941 */ /* 0x000fea0003800200 */
.L_x_42:
[----:B------:R-:W0:Y:S01]  /*0220*/  MUFU.RCP R0, R7 ;  /* 0x0000000700007308 */ /* 0x000e220000001000 */
[----:B------:R-:W-:Y:S07]  /*0230*/  BSSY.RECONVERGENT B0, `(.L_x_44) ;  /* 0x000000d000007945 */ /* 0x000fee0003800200 */
[----:B------:R-:W1:Y:S01]  /*0240*/  FCHK P0, -R3, R7 ;  /* 0x0000000703007302 */ /* 0x000e620000000100 */
[----:B0-----:R-:W-:-:S04]  /*0250*/  FFMA R5, -R7, R0, 1 ;  /* 0x3f80000007057423 */ /* 0x001fc80000000100 */
[----:B------:R-:W-:-:S04]  /*0260*/  FFMA R9, R0, R5, R0 ;  /* 0x0000000500097223 */ /* 0x000fc80000000000 */
[----:B------:R-:W-:-:S04]  /*0270*/  FFMA R0, -R3, R9, RZ ;  /* 0x0000000903007223 */ /* 0x000fc800000001ff */
[----:B------:R-:W-:-:S04]  /*0280*/  FFMA R5, -R7, R0, -R3 ;  /* 0x0000000007057223 */ /* 0x000fc80000000903 */
[----:B------:R-:W-:Y:S01]  /*0290*/  FFMA R5, R9, R5, R0 ;  /* 0x0000000509057223 */ /* 0x000fe20000000000 */
[----:B-1----:R-:W-:Y:S06]  /*02a0*/  @!P0 BRA `(.L_x_45) ;  /* 0x0000000000148947 */ /* 0x002fec0003800000 */
[----:B------:R-:W-:Y:S01]  /*02b0*/  FADD R2, -R3, -RZ ;  /* 0x800000ff03027221 */ /* 0x000fe20000000100 */
[----:B------:R-:W-:Y:S01]  /*02c0*/  IMAD.MOV.U32 R5, RZ, RZ, R7 ;  /* 0x000000ffff057224 */ /* 0x000fe200078e0007 */
[----:B------:R-:W-:-:S07]  /*02d0*/  MOV R8, 0x2f0 ;  /* 0x000002f000087802 */ /* 0x000fce0000000f00 */
[----:B------:R-:W-:Y:S05]  /*02e0*/  CALL.REL.NOINC `($__internal_2_$__cuda_sm3x_div_rn_noftz_f32_slowpath) ;  /* 0x0000000000187944 */ /* 0x000fea0003c00000 */
[----:B------:R-:W-:-:S07]  /*02f0*/  IMAD.MOV.U32 R5, RZ, RZ, R0 ;  /* 0x000000ffff057224 */ /* 0x000fce00078e0000 */
.L_x_45:
[----:B------:R-:W-:Y:S05]  /*0300*/  BSYNC.RECONVERGENT B0 ;  /* 0x0000000000007941 */ /* 0x000fea0003800200 */
.L_x_44:
[----:B------:R-:W0:Y:S02]  /*0310*/  LDC.64 R2, c[0x0][0x390] ;  /* 0x0000e400ff027b82 */ /* 0x000e240000000a00 */
[----:B0-----:R-:W-:-:S05]  /*0320*/  IMAD.WIDE.U32 R6, R6, 0x8, R2 ;  /* 0x0000000806067825 */ /* 0x001fca00078e0002 */
[----:B------:R-:W-:Y:S01]  /*0330*/  STG.E.64 desc[UR4][R6.64], R4 ;  /* 0x0000000406007986 */ /* 0x000fe2000c101b04 */
[----:B------:R-:W-:Y:S05]  /*0340*/  EXIT ;  /* 0x000000000000794d */ /* 0x000fea0003800000 */
        .weak           $__internal_2_$__cuda_sm3x_div_rn_noftz_f32_slowpath
        .type           $__internal_2_$__cuda_sm3x_div_rn_noftz_f32_slowpath,@function
        .size           $__internal_2_$__cuda_sm3x_div_rn_noftz_f32_slowpath,(.L_x_84 - $__internal_2_$__cuda_sm3x_div_rn_noftz_f32_slowpath)
$__internal_2_$__cuda_sm3x_div_rn_noftz_f32_slowpath:
[----:B------:R-:W-:Y:S01]  /*0350*/  SHF.R.U32.HI R9, RZ, 0x17, R5 ;  /* 0x00000017ff097819 */ /* 0x000fe20000011605 */
[----:B------:R-:W-:Y:S01]  /*0360*/  BSSY.RECONVERGENT B1, `(.L_x_46) ;  /* 0x0000062000017945 */ /* 0x000fe20003800200 */
[----:B------:R-:W-:Y:S02]  /*0370*/  SHF.R.U32.HI R0, RZ, 0x17, R2 ;  /* 0x00000017ff007819 */ /* 0x000fe40000011602 */
[----:B------:R-:W-:Y:S02]  /*0380*/  LOP3.LUT R14, R9, 0xff, RZ, 0xc0, !PT ;  /* 0x000000ff090e7812 */ /* 0x000fe400078ec0ff */
[----:B------:R-:W-:-:S03]  /*0390*/  LOP3.LUT R12, R0, 0xff, RZ, 0xc0, !PT ;  /* 0x000000ff000c7812 */ /* 0x000fc600078ec0ff */
[----:B------:R-:W-:Y:S02]  /*03a0*/  VIADD R10, R14, 0xffffffff ;  /* 0xffffffff0e0a7836 */ /* 0x000fe40000000000 */
[----:B------:R-:W-:-:S03]  /*03b0*/  VIADD R0, R12, 0xffffffff ;  /* 0xffffffff0c007836 */ /* 0x000fc60000000000 */
[----:B------:R-:W-:-:S04]  /*03c0*/  ISETP.GT.U32.AND P0, PT, R10, 0xfd, PT ;  /* 0x000000fd0a00780c */ /* 0x000fc80003f04070 */
[----:B------:R-:W-:-:S13]  /*03d0*/  ISETP.GT.U32.OR P0, PT, R0, 0xfd, P0 ;  /* 0x000000fd0000780c */ /* 0x000fda0000704470 */
[----:B------:R-:W-:Y:S01]  /*03e0*/  @!P0 IMAD.MOV.U32 R9, RZ, RZ, RZ ;  /* 0x000000ffff098224 */ /* 0x000fe200078e00ff */
[----:B------:R-:W-:Y:S06]  /*03f0*/  @!P0 BRA `(.L_x_47) ;  /* 0x00000000005c8947 */ /* 0x000fec0003800000 */
[----:B------:R-:W-:Y:S02]  /*0400*/  FSETP.GTU.FTZ.AND P0, PT, |R2|, +INF , PT ;  /* 0x7f8000000200780b */ /* 0x000fe40003f1c200 */
[----:B------:R-:W-:-:S04]  /*0410*/  FSETP.GTU.FTZ.AND P1, PT, |R5|, +INF , PT ;  /* 0x7f8000000500780b */ /* 0x000fc80003f3c200 */
[----:B------:R-:W-:-:S13]  /*0420*/  PLOP3.LUT P0, PT, P0, P1, PT, 0xf8, 0x8f ;  /* 0x00000000008f781c */ /* 0x000fda0000703f70 */
[----:B------:R-:W-:Y:S05]  /*0430*/  @P0 BRA `(.L_x_48) ;  /* 0x00000004004c0947 */ /* 0x000fea0003800000 */
[----:B------:R-:W-:-:S13]  /*0440*/  LOP3.LUT P0, RZ, R5, 0x7fffffff, R2, 0xc8, !PT ;  /* 0x7fffffff05ff7812 */ /* 0x000fda000780c802 */
[----:B------:R-:W-:Y:S05]  /*0450*/  @!P0 BRA `(.L_x_49) ;  /* 0x00000004003c8947 */ /* 0x000fea0003800000 */
[C---:B------:R-:W-:Y:S02]  /*0460*/  FSETP.NEU.FTZ.AND P2, PT, |R2|.reuse, +INF , PT ;  /* 0x7f8000000200780b */ /* 0x040fe40003f5d200 */
[----:B------:R-:W-:Y:S02]  /*0470*/  FSETP.NEU.FTZ.AND P1, PT, |R5|, +INF , PT ;  /* 0x7f8000000500780b */ /* 0x000fe40003f3d200 */
[----:B------:R-:W-:-:S11]  /*0480*/  FSETP.NEU.FTZ.AND P0, PT, |R2|, +INF , PT ;  /* 0x7f8000000200780b */ /* 0x000fd60003f1d200 */
[----:B------:R-:W-:Y:S05]  /*0490*/  @!P1 BRA !P2, `(.L_x_49) ;  /* 0x00000004002c9947 */ /* 0x000fea0005000000 */
[----:B------:R-:W-:-:S04]  /*04a0*/  LOP3.LUT P2, RZ, R2, 0x7fffffff, RZ, 0xc0, !PT ;  /* 0x7fffffff02ff7812 */ /* 0x000fc8000784c0ff */
[----:B------:R-:W-:-:S13]  /*04b0*/  PLOP3.LUT P1, PT, P1, P2, PT, 0x2f, 0xf2 ;  /* 0x0000000000f2781c */ /* 0x000fda0000f24577 */
[----:B------:R-:W-:Y:S05]  /*04c0*/  @P1 BRA `(.L_x_50) ;  /* 0x0000000400181947 */ /* 0x000fea0003800000 */
[----:B------:R-:W-:-:S04]  /*04d0*/  LOP3.LUT P1, RZ, R5, 0x7fffffff, RZ, 0xc0, !PT ;  /* 0x7fffffff05ff7812 */ /* 0x000fc8000782c0ff */
[----:B------:R-:W-:-:S13]  /*04e0*/  PLOP3.LUT P0, PT, P0, P1, PT, 0x2f, 0xf2 ;  /* 0x0000000000f2781c */ /* 0x000fda0000702577 */
[----:B------:R-:W-:Y:S05]  /*04f0*/  @P0 BRA `(.L_x_51) ;  /* 0x0000000400000947 */ /* 0x000fea0003800000 */
[----:B------:R-:W-:Y:S02]  /*0500*/  ISETP.GE.AND P0, PT, R0, RZ, PT ;  /* 0x000000ff0000720c */ /* 0x000fe40003f06270 */
[----:B------:R-:W-:-:S11]  /*0510*/  ISETP.GE.AND P1, PT, R10, RZ, PT ;  /* 0x000000ff0a00720c */ /* 0x000fd60003f26270 */
[----:B------:R-:W-:Y:S02]  /*0520*/  @P0 IMAD.MOV.U32 R9, RZ, RZ, RZ ;  /* 0x000000ffff090224 */ /* 0x000fe400078e00ff */
[----:B------:R-:W-:Y:S01]  /*0530*/  @!P0 FFMA R2, R2, 1.84467440737095516160e+19, RZ ;  /* 0x5f80000002028823 */ /* 0x000fe200000000ff */
[----:B------:R-:W-:Y:S02]  /*0540*/  @!P0 IMAD.MOV.U32 R9, RZ, RZ, -0x40 ;  /* 0xffffffc0ff098424 */ /* 0x000fe400078e00ff */
[----:B------:R-:W-:Y:S02]  /*0550*/  @!P1 FFMA R5, R5, 1.84467440737095516160e+19, RZ ;  /* 0x5f80000005059823 */ /* 0x000fe400000000ff */
[----:B------:R-:W-:-:S07]  /*0560*/  @!P1 VIADD R9, R9, 0x40 ;  /* 0x0000004009099836 */ /* 0x000fce0000000000 */
.L_x_47:
[----:B------:R-:W-:Y:S01]  /*0570*/  LEA R0, R14, 0xc0800000, 0x17 ;  /* 0xc08000000e007811 */ /* 0x000fe200078eb8ff */
[----:B------:R-:W-:Y:S03]  /*0580*/  BSSY.RECONVERGENT B2, `(.L_x_52) ;  /* 0x0000036000027945 */ /* 0x000fe60003800200 */
[----:B------:R-:W-:Y:S01]  /*0590*/  IADD3 R10, PT, PT, -R0, R5, RZ ;  /* 0x00000005000a7210 */ /* 0x000fe20007ffe1ff */
[----:B------:R-:W-:-:S03]  /*05a0*/  VIADD R5, R12, 0xffffff81 ;  /* 0xffffff810c057836 */ /* 0x000fc60000000000 */
[----:B------:R0:W1:Y:S01]  /*05b0*/  MUFU.RCP R11, R10 ;  /* 0x0000000a000b7308 */ /* 0x0000620000001000 */
[----:B------:R-:W-:Y:S01]  /*05c0*/  FADD.FTZ R13, -R10, -RZ ;  /* 0x800000ff0a0d7221 */ /* 0x000fe20000010100 */
[C---:B------:R-:W-:Y:S01]  /*05d0*/  IMAD R0, R5.reuse, -0x800000, R2 ;  /* 0xff80000005007824 */ /* 0x040fe200078e0202 */
[----:B0-----:R-:W-:-:S05]  /*05e0*/  IADD3 R10, PT, PT, R5, 0x7f, -R14 ;  /* 0x0000007f050a7810 */ /* 0x001fca0007ffe80e */
[----:B------:R-:W-:Y:S02]  /*05f0*/  IMAD.IADD R9, R10, 0x1, R9 ;  /* 0x000000010a097824 */ /* 0x000fe400078e0209 */
[----:B-1----:R-:W-:-:S04]  /*0600*/  FFMA R12, R11, R13, 1 ;  /* 0x3f8000000b0c7423 */ /* 0x002fc8000000000d */
[----:B------:R-:W-:-:S04]  /*0610*/  FFMA R15, R11, R12, R11 ;  /* 0x0000000c0b0f7223 */ /* 0x000fc8000000000b */
[----:B------:R-:W-:-:S04]  /*0620*/  FFMA R2, R0, R15, RZ ;  /* 0x0000000f00027223 */ /* 0x000fc800000000ff */
[----:B------:R-:W-:-:S04]  /*0630*/  FFMA R11, R13, R2, R0 ;  /* 0x000000020d0b7223 */ /* 0x000fc80000000000 */
[----:B------:R-:W-:-:S04]  /*0640*/  FFMA R12, R15, R11, R2 ;  /* 0x0000000b0f0c7223 */ /* 0x000fc80000000002 */
[----:B------:R-:W-:-:S04]  /*0650*/  FFMA R13, R13, R12, R0 ;  /* 0x0000000c0d0d7223 */ /* 0x000fc80000000000 */
[----:B------:R-:W-:-:S05]  /*0660*/  FFMA R0, R15, R13, R12 ;  /* 0x0000000d0f007223 */ /* 0x000fca000000000c */
[----:B------:R-:W-:-:S04]  /*0670*/  SHF.R.U32.HI R2, RZ, 0x17, R0 ;  /* 0x00000017ff027819 */ /* 0x000fc80000011600 */
[----:B------:R-:W-:-:S05]  /*0680*/  LOP3.LUT R2, R2, 0xff, RZ, 0xc0, !PT ;  /* 0x000000ff02027812 */ /* 0x000fca00078ec0ff */
[----:B------:R-:W-:-:S04]  /*0690*/  IMAD.IADD R11, R2, 0x1, R9 ;  /* 0x00000001020b7824 */ /* 0x000fc800078e0209 */
[----:B------:R-:W-:-:S05]  /*06a0*/  VIADD R2, R11, 0xffffffff ;  /* 0xffffffff0b027836 */ /* 0x000fca0000000000 */
[----:B------:R-:W-:-:S13]  /*06b0*/  ISETP.GE.U32.AND P0, PT, R2, 0xfe, PT ;  /* 0x000000fe0200780c */ /* 0x000fda0003f06070 */
[----:B------:R-:W-:Y:S05]  /*06c0*/  @!P0 BRA `(.L_x_53) ;  /* 0x0000000000808947 */ /* 0x000fea0003800000 */
[----:B------:R-:W-:-:S13]  /*06d0*/  ISETP.GT.AND P0, PT, R11, 0xfe, PT ;  /* 0x000000fe0b00780c */ /* 0x000fda0003f04270 */
[----:B------:R-:W-:Y:S05]  /*06e0*/  @P0 BRA `(.L_x_54) ;  /* 0x00000000006c0947 */ /* 0x000fea0003800000 */
[----:B------:R-:W-:-:S13]  /*06f0*/  ISETP.GE.AND P0, PT, R11, 0x1, PT ;  /* 0x000000010b00780c */ /* 0x000fda0003f06270 */
[----:B------:R-:W-:Y:S05]  /*0700*/  @P0 BRA `(.L_x_55) ;  /* 0x0000000000740947 */ /* 0x000fea0003800000 */
[----:B------:R-:W-:Y:S02]  /*0710*/  ISETP.GE.AND P0, PT, R11, -0x18, PT ;  /* 0xffffffe80b00780c */ /* 0x000fe40003f06270 */
[----:B------:R-:W-:-:S11]  /*0720*/  LOP3.LUT R0, R0, 0x80000000, RZ, 0xc0, !PT ;  /* 0x8000000000007812 */ /* 0x000fd600078ec0ff */
[----:B------:R-:W-:Y:S05]  /*0730*/  @!P0 BRA `(.L_x_55) ;  /* 0x0000000000688947 */ /* 0x000fea0003800000 */
[-CC-:B------:R-:W-:Y:S01]  /*0740*/  FFMA.RZ R2, R15, R13.reuse, R12.reuse ;  /* 0x0000000d0f027223 */ /* 0x180fe2000000c00c */
[----:B------:R-:W-:Y:S02]  /*0750*/  VIADD R10, R11, 0x20 ;  /* 0x000000200b0a7836 */ /* 0x000fe40000000000 */
[-CC-:B------:R-:W-:Y:S01]  /*0760*/  FFMA.RM R5, R15, R13.reuse, R12.reuse ;  /* 0x0000000d0f057223 */ /* 0x180fe2000000400c */
[----:B------:R-:W-:Y:S02]  /*0770*/  ISETP.NE.AND P2, PT, R11, RZ, PT ;  /* 0x000000ff0b00720c */ /* 0x000fe40003f45270 */
[----:B------:R-:W-:Y:S01]  /*0780*/  LOP3.LUT R9, R2, 0x7fffff, RZ, 0xc0, !PT ;  /* 0x007fffff02097812 */ /* 0x000fe200078ec0ff */
[----:B------:R-:W-:Y:S01]  /*0790*/  FFMA.RP R2, R15, R13, R12 ;  /* 0x0000000d0f027223 */ /* 0x000fe2000000800c */
[----:B------:R-:W-:Y:S02]  /*07a0*/  ISETP.NE.AND P1, PT, R11, RZ, PT ;  /* 0x000000ff0b00720c */ /* 0x000fe40003f25270 */
[----:B------:R-:W-:-:S02]  /*07b0*/  LOP3.LUT R9, R9, 0x800000, RZ, 0xfc, !PT ;  /* 0x0080000009097812 */ /* 0x000fc400078efcff */
[----:B------:R-:W-:Y:S02]  /*07c0*/  IADD3 R11, PT, PT, -R11, RZ, RZ ;  /* 0x000000ff0b0b7210 */ /* 0x000fe40007ffe1ff */
[----:B------:R-:W-:Y:S02]  /*07d0*/  SHF.L.U32 R10, R9, R10, RZ ;  /* 0x0000000a090a7219 */ /* 0x000fe400000006ff */
[----:B------:R-:W-:Y:S02]  /*07e0*/  FSETP.NEU.FTZ.AND P0, PT, R2, R5, PT ;  /* 0x000000050200720b */ /* 0x000fe40003f1d000 */
[----:B------:R-:W-:Y:S02]  /*07f0*/  SEL R2, R11, RZ, P2 ;  /* 0x000000ff0b027207 */ /* 0x000fe40001000000 */
[----:B------:R-:W-:Y:S02]  /*0800*/  ISETP.NE.AND P1, PT, R10, RZ, P1 ;  /* 0x000000ff0a00720c */ /* 0x000fe40000f25270 */
[----:B------:R-:W-:-:S02]  /*0810*/  SHF.R.U32.HI R2, RZ, R2, R9 ;  /* 0x00000002ff027219 */ /* 0x000fc40000011609 */
[----:B------:R-:W-:Y:S02]  /*0820*/  PLOP3.LUT P0, PT, P0, P1, PT, 0xf8, 0x8f ;  /* 0x00000000008f781c */ /* 0x000fe40000703f70 */
[----:B------:R-:W-:Y:S02]  /*0830*/  SHF.R.U32.HI R10, RZ, 0x1, R2 ;  /* 0x00000001ff0a7819 */ /* 0x000fe40000011602 */
[----:B------:R-:W-:-:S04]  /*0840*/  SEL R5, RZ, 0x1, !P0 ;  /* 0x00000001ff057807 */ /* 0x000fc80004000000 */
[----:B------:R-:W-:-:S04]  /*0850*/  LOP3.LUT R5, R5, 0x1, R10, 0xf8, !PT ;  /* 0x0000000105057812 */ /* 0x000fc800078ef80a */
[----:B------:R-:W-:-:S05]  /*0860*/  LOP3.LUT R5, R5, R2, RZ, 0xc0, !PT ;  /* 0x0000000205057212 */ /* 0x000fca00078ec0ff */
[----:B------:R-:W-:-:S05]  /*0870*/  IMAD.IADD R5, R10, 0x1, R5 ;  /* 0x000000010a057824 */ /* 0x000fca00078e0205 */
[----:B------:R-:W-:Y:S01]  /*0880*/  LOP3.LUT R0, R5, R0, RZ, 0xfc, !PT ;  /* 0x0000000005007212 */ /* 0x000fe200078efcff */
[----:B------:R-:W-:Y:S06]  /*0890*/  BRA `(.L_x_55) ;  /* 0x0000000000107947 */ /* 0x000fec0003800000 */
.L_x_54:
[----:B------:R-:W-:-:S04]  /*08a0*/  LOP3.LUT R0, R0, 0x80000000, RZ, 0xc0, !PT ;  /* 0x8000000000007812 */ /* 0x000fc800078ec0ff */
[----:B------:R-:W-:Y:S01]  /*08b0*/  LOP3.LUT R0, R0, 0x7f800000, RZ, 0xfc, !PT ;  /* 0x7f80000000007812 */ /* 0x000fe200078efcff */
[----:B------:R-:W-:Y:S06]  /*08c0*/  BRA `(.L_x_55) ;  /* 0x0000000000047947 */ /* 0x000fec0003800000 */
.L_x_53:
[----:B------:R-:W-:-:S07]  /*08d0*/  IMAD R0, R9, 0x800000, R0 ;  /* 0x0080000009007824 */ /* 0x000fce00078e0200 */
.L_x_55:
[----:B------:R-:W-:Y:S05]  /*08e0*/  BSYNC.RECONVERGENT B2 ;  /* 0x0000000000027941 */ /* 0x000fea0003800200 */
.L_x_52:
[----:B------:R-:W-:Y:S05]  /*08f0*/  BRA `(.L_x_56) ;  /* 0x0000000000207947 */ /* 0x000fea0003800000 */
.L_x_51:
[----:B------:R-:W-:-:S04]  /*0900*/  LOP3.LUT R0, R5, 0x80000000, R2, 0x48, !PT ;  /* 0x8000000005007812 */ /* 0x000fc800078e4802 */
[----:B------:R-:W-:Y:S01]  /*0910*/  LOP3.LUT R0, R0, 0x7f800000, RZ, 0xfc, !PT ;  /* 0x7f80000000007812 */ /* 0x000fe200078efcff */
[----:B------:R-:W-:Y:S06]  /*0920*/  BRA `(.L_x_56) ;  /* 0x0000000000147947 */ /* 0x000fec0003800000 */
.L_x_50:
[----:B------:R-:W-:Y:S01]  /*0930*/  LOP3.LUT R0, R5, 0x80000000, R2, 0x48, !PT ;  /* 0x8000000005007812 */ /* 0x000fe200078e4802 */
[----:B------:R-:W-:Y:S06]  /*0940*/  BRA `(.L_x_56) ;  /* 0x00000000000c7947 */ /* 0x000fec0003800000 */
.L_x_49:
[----:B------:R-:W0:Y:S01]  /*0950*/  MUFU.RSQ R0, -QNAN ;  /* 0xffc0000000007908 */ /* 0x000e220000001400 */
[----:B------:R-:W-:Y:S05]  /*0960*/  BRA `(.L_x_56) ;  /* 0x0000000000047947 */ /* 0x000fea0003800000 */
.L_x_48:
[----:B------:R-:W-:-:S07]  /*0970*/  FADD.FTZ R0, R2, R5 ;  /* 0x0000000502007221 */ /* 0x000fce0000010000 */
.L_x_56:
[----:B------:R-:W-:Y:S05]  /*0980*/  BSYNC.RECONVERGENT B1 ;  /* 0x0000000000017941 */ /* 0x000fea0003800200 */
.L_x_46:
[----:B------:R-:W-:-:S04]  /*0990*/  IMAD.MOV.U32 R9, RZ, RZ, 0x0 ;  /* 0x00000000ff097424 */ /* 0x000fc800078e00ff */
[----:B0-----:R-:W-:Y:S05]  /*09a0*/  RET.REL.NODEC R8 `(_Z17reciprocal_kernelPK6float2jjPS_) ;  /* 0xfffffff408947950 */ /* 0x001fea0003c3ffff */
.L_x_57:
        /* <DEDUP_REMOVED lines=13> */
.L_x_84:


//--------------------- .text._Z19set_diagonal_kernelPKfjPf --------------------------
	.section	.text._Z19set_diagonal_kernelPKfjPf,"ax",@progbits
	.align	128
        .global         _Z19set_diagonal_kernelPKfjPf
        .type           _Z19set_diagonal_kernelPKfjPf,@function
        .size           _Z19set_diagonal_kernelPKfjPf,(.L_x_98 - _Z19set_diagonal_kernelPKfjPf)
        .other          _Z19set_diagonal_kernelPKfjPf,@"STO_CUDA_ENTRY STV_DEFAULT"
_Z19set_diagonal_kernelPKfjPf:
.text._Z19set_diagonal_kernelPKfjPf:
[----:B------:R-:W-:Y:S01]  /*0000*/  LDC R1, c[0x0][0x37c] ;  /* 0x0000df00ff017b82 */ /* 0x000fe20000000800 */
[----:B------:R-:W0:Y:S07]  /*0010*/  S2R R0, SR_TID.X ;  /* 0x0000000000007919 */ /* 0x000e2e0000002100 */
[----:B------:R-:W0:Y:S01]  /*0020*/  S2UR UR4, SR_CTAID.X ;  /* 0x00000000000479c3 */ /* 0x000e220000002500 */
[----:B------:R-:W1:Y:S07]  /*0030*/  LDCU UR6, c[0x0][0x388] ;  /* 0x00007100ff0677ac */ /* 0x000e6e0008000800 */
[----:B------:R-:W0:Y:S02]  /*0040*/  LDC R7, c[0x0][0x360] ;  /* 0x0000d800ff077b82 */ /* 0x000e240000000800 */
[----:B0-----:R-:W-:-:S05]  /*0050*/  IMAD R7, R7, UR4, R0 ;  /* 0x0000000407077c24 */ /* 0x001fca000f8e0200 */
[----:B-1----:R-:W-:-:S13]  /*0060*/  ISETP.GE.U32.AND P0, PT, R7, UR6, PT ;  /* 0x0000000607007c0c */ /* 0x002fda000bf06070 */
[----:B------:R-:W-:Y:S05]  /*0070*/  @P0 EXIT ;  /* 0x000000000000094d */ /* 0x000fea0003800000 */
[----:B------:R-:W0:Y:S01]  /*0080*/  LDC.64 R2, c[0x0][0x380] ;  /* 0x0000e000ff027b82 */ /* 0x000e220000000a00 */
[----:B------:R-:W1:Y:S07]  /*0090*/  LDCU.64 UR4, c[0x0][0x358] ;  /* 0x00006b00ff0477ac */ /* 0x000e6e0008000a00 */
[----:B------:R-:W2:Y:S01]  /*00a0*/  LDC.64 R4, c[0x0][0x390] ;  /* 0x0000e400ff047b82 */ /* 0x000ea20000000a00 */
[----:B0-----:R-:W-:-:S06]  /*00b0*/  IMAD.WIDE.U32 R2, R7, 0x4, R2 ;  /* 0x0000000407027825 */ /* 0x001fcc00078e0002 */
[----:B-1----:R-:W3:Y:S01]  /*00c0*/  LDG.E R3, desc[UR4][R2.64] ;  /* 0x0000000402037981 */ /* 0x002ee2000c1e1900 */
[----:B------:R-:W-:-:S04]  /*00d0*/  IMAD R7, R7, UR6, R7 ;  /* 0x0000000607077c24 */ /* 0x000fc8000f8e0207 */
[----:B--2---:R-:W-:-:S05]  /*00e0*/  IMAD.WIDE.U32 R4, R7, 0x4, R4 ;  /* 0x0000000407047825 */ /* 0x004fca00078e0004 */
[----:B---3--:R-:W-:Y:S01]  /*00f0*/  STG.E desc[UR4][R4.64], R3 ;  /* 0x0000000304007986 */ /* 0x008fe2000c101904 */
[----:B------:R-:W-:Y:S05]  /*0100*/  EXIT ;  /* 0x000000000000794d */ /* 0x000fea0003800000 */
.L_x_58:
        /* <DEDUP_REMOVED lines=15> */
.L_x_98:


//--------------------- .text._Z21set_diagonal_kernel_cPK6float2jPS_ --------------------------
	.section	.text._Z21set_diagonal_kernel_cPK6float2jPS_,"ax",@progbits
	.align	128
        .global         _Z21set_diagonal_kernel_cPK6float2jPS_
        .type           _Z21set_diagonal_kernel_cPK6float2jPS_,@function
        .size           _Z21set_diagonal_kernel_cPK6float2jPS_,(.L_x_99 - _Z21set_diagonal_kernel_cPK6float2jPS_)
        .other          _Z21set_diagonal_kernel_cPK6float2jPS_,@"STO_CUDA_ENTRY STV_DEFAULT"
_Z21set_diagonal_kernel_cPK6float2jPS_:
.text._Z21set_diagonal_kernel_cPK6float2jPS_:
        /* <DEDUP_REMOVED lines=12> */
[----:B-1----:R-:W3:Y:S01]  /*00c0*/  LDG.E.64 R4, desc[UR4][R4.64] ;  /* 0x0000000404047981 */ /* 0x002ee2000c1e1b00 */
[----:B------:R-:W-:-:S04]  /*00d0*/  IMAD R7, R7, UR6, R7 ;  /* 0x0000000607077c24 */ /* 0x000fc8000f8e0207 */
[----:B--2---:R-:W-:-:S05]  /*00e0*/  IMAD.WIDE.U32 R2, R7, 0x8, R2 ;  /* 0x0000000807027825 */ /* 0x004fca00078e0002 */
[----:B---3--:R-:W-:Y:S01]  /*00f0*/  STG.E.64 desc[UR4][R2.64], R4 ;  /* 0x0000000402007986 */ /* 0x008fe2000c101b04 */
[----:B------:R-:W-:Y:S05]  /*0100*/  EXIT ;  /* 0x000000000000794d */ /* 0x000fea0003800000 */
.L_x_59:
        /* <DEDUP_REMOVED lines=15> */
.L_x_99:


//--------------------- .text._Z19get_diagonal_kernelPKfjjPf --------------------------
	.section	.text._Z19get_diagonal_kernelPKfjjPf,"ax",@progbits
	.align	128
        .global         _Z19get_diagonal_kernelPKfjjPf
        .type           _Z19get_diagonal_kernelPKfjjPf,@function
        .size           _Z19get_diagonal_kernelPKfjjPf,(.L_x_100 - _Z19get_diagonal_kernelPKfjjPf)
        .other          _Z19get_diagonal_kernelPKfjjPf,@"STO_CUDA_ENTRY STV_DEFAULT"
_Z19get_diagonal_kernelPKfjjPf:
.text._Z19get_diagonal_kernelPKfjjPf:
[----:B------:R-:W-:Y:S01]  /*0000*/  LDC R1, c[0x0][0x37c] ;  /* 0x0000df00ff017b82 */ /* 0x000fe20000000800 */
[----:B------:R-:W0:Y:S07]  /*0010*/  S2R R0, SR_TID.X ;  /* 0x0000000000007919 */ /* 0x000e2e0000002100 */
[----:B------:R-:W0:Y:S01]  /*0020*/  S2UR UR4, SR_CTAID.X ;  /* 0x00000000000479c3 */ /* 0x000e220000002500 */
[----:B------:R-:W1:Y:S01]  /*0030*/  LDCU.64 UR6, c[0x0][0x388] ;  /* 0x00007100ff0677ac */ /* 0x000e620008000a00 */
[----:B------:R-:W2:Y:S06]  /*0040*/  S2R R3, SR_TID.Y ;  /* 0x0000000000037919 */ /* 0x000eac0000002200 */
[----:B------:R-:W0:Y:S08]  /*0050*/  LDC R7, c[0x0][0x360] ;  /* 0x0000d800ff077b82 */ /* 0x000e300000000800 */
[----:B------:R-:W2:Y:S08]  /*0060*/  S2UR UR5, SR_CTAID.Y ;  /* 0x00000000000579c3 */ /* 0x000eb00000002600 */
[----:B------:R-:W2:Y:S01]  /*0070*/  LDC R2, c[0x0][0x364] ;  /* 0x0000d900ff027b82 */ /* 0x000ea20000000800 */
[----:B0-----:R-:W-:-:S05]  /*0080*/  IMAD R7, R7, UR4, R0 ;  /* 0x0000000407077c24 */ /* 0x001fca000f8e0200 */
[----:B-1----:R-:W-:Y:S01]  /*0090*/  ISETP.GE.U32.AND P0, PT, R7, UR7, PT ;  /* 0x0000000707007c0c */ /* 0x002fe2000bf06070 */
[----:B--2---:R-:W-:-:S05]  /*00a0*/  IMAD R0, R2, UR5, R3 ;  /* 0x0000000502007c24 */ /* 0x004fca000f8e0203 */
[----:B------:R-:W-:-:S04]  /*00b0*/  ISETP.GE.U32.OR P0, PT, R0, UR6, P0 ;  /* 0x0000000600007c0c */ /* 0x000fc80008706470 */
[----:B------:R-:W-:-:S13]  /*00c0*/  ISETP.NE.OR P0, PT, R7, R0, P0 ;  /* 0x000000000700720c */ /* 0x000fda0000705670 */
[----:B------:R-:W-:Y:S05]  /*00d0*/  @P0 EXIT ;  /* 0x000000000000094d */ /* 0x000fea0003800000 */
[----:B------:R-:W0:Y:S01]  /*00e0*/  LDC.64 R2, c[0x0][0x380] ;  /* 0x0000e000ff027b82 */ /* 0x000e220000000a00 */
[----:B------:R-:W1:Y:S01]  /*00f0*/  LDCU.64 UR4, c[0x0][0x358] ;  /* 0x00006b00ff0477ac */ /* 0x000e620008000a00 */
[----:B------:R-:W-:-:S04]  /*0100*/  IMAD R5, R7, UR6, R7 ;  /* 0x0000000607057c24 */ /* 0x000fc8000f8e0207 */
[----:B0-----:R-:W-:Y:S02]  /*0110*/  IMAD.WIDE.U32 R2, R5, 0x4, R2 ;  /* 0x0000000405027825 */ /* 0x001fe400078e0002 */
[----:B------:R-:W0:Y:S04]  /*0120*/  LDC.64 R4, c[0x0][0x390] ;  /* 0x0000e400ff047b82 */ /* 0x000e280000000a00 */
[----:B-1----:R-:W2:Y:S01]  /*0130*/  LDG.E R3, desc[UR4][R2.64] ;  /* 0x0000000402037981 */ /* 0x002ea2000c1e1900 */
[----:B0-----:R-:W-:-:S05]  /*0140*/  IMAD.WIDE.U32 R4, R7, 0x4, R4 ;  /* 0x0000000407047825 */ /* 0x001fca00078e0004 */
[----:B--2---:R-:W-:Y:S01]  /*0150*/  STG.E desc[UR4][R4.64], R3 ;  /* 0x0000000304007986 */ /* 0x004fe2000c101904 */
[----:B------:R-:W-:Y:S05]  /*0160*/  EXIT ;  /* 0x000000000000794d */ /* 0x000fea0003800000 */
.L_x_60:
        /* <DEDUP_REMOVED lines=9> */
.L_x_100:


//--------------------- .text._Z19get_diagonal_kernelPK6float2jjPS_ --------------------------
	.section	.text._Z19get_diagonal_kernelPK6float2jjPS_,"ax",@progbits
	.align	128
        .global         _Z19get_diagonal_kernelPK6float2jjPS_
        .type           _Z19get_diagonal_kernelPK6float2jjPS_,@function
        .size           _Z19get_diagonal_kernelPK6float2jjPS_,(.L_x_101 - _Z19get_diagonal_kernelPK6float2jjPS_)
        .other          _Z19get_diagonal_kernelPK6float2jjPS_,@"STO_CUDA_ENTRY STV_DEFAULT"
_Z19get_diagonal_kernelPK6float2jjPS_:
.text._Z19get_diagonal_kernelPK6float2jjPS_:
        /* <DEDUP_REMOVED lines=19> */
[----:B-1----:R-:W2:Y:S01]  /*0130*/  LDG.E.64 R4, desc[UR4][R4.64] ;  /* 0x0000000404047981 */ /* 0x002ea2000c1e1b00 */
[----:B0-----:R-:W-:-:S05]  /*0140*/  IMAD.WIDE.U32 R2, R7, 0x8, R2 ;  /* 0x0000000807027825 */ /* 0x001fca00078e0002 */
[----:B--2---:R-:W-:Y:S01]  /*0150*/  STG.E.64 desc[UR4][R2.64], R4 ;  /* 0x0000000402007986 */ /* 0x004fe2000c101b04 */
[----:B------:R-:W-:Y:S05]  /*0160*/  EXIT ;  /* 0x000000000000794d */ /* 0x000fea0003800000 */
.L_x_61:
        /* <DEDUP_REMOVED lines=9> */
.L_x_101:


//--------------------- .text._Z16scaled_to_kernelPK6float2S1_jjPS_ --------------------------
	.section	.text._Z16scaled_to_kernelPK6float2S1_jjPS_,"ax",@progbits
	.align	128
        .global         _Z16scaled_to_kernelPK6float2S1_jjPS_
        .type           _Z16scaled_to_kernelPK6float2S1_jjPS_,@function
        .size           _Z16scaled_to_kernelPK6float2S1_jjPS_,(.L_x_86 - _Z16scaled_to_kernelPK6float2S1_jjPS_)
        .other          _Z16scaled_to_kernelPK6float2S1_jjPS_,@"STO_CUDA_ENTRY STV_DEFAULT"
_Z16scaled_to_kernelPK6float2S1_jjPS_:
.text._Z16scaled_to_kernelPK6float2S1_jjPS_:
        /* <DEDUP_REMOVED lines=21> */
[----:B------:R-:W-:Y:S01]  /*0150*/  VIADD R6, R0, 0xf3000000 ;  /* 0xf300000000067836 */ /* 0x000fe20000000000 */
[----:B------:R0:W1:Y:S04]  /*0160*/  MUFU.RSQ R5, R0 ;  /* 0x0000000000057308 */ /* 0x0000680000001400 */
[----:B------:R-:W-:-:S13]  /*0170*/  ISETP.GT.U32.AND P0, PT, R6, 0x727fffff, PT ;  /* 0x727fffff0600780c */ /* 0x000fda0003f04070 */
[----:B01----:R-:W-:Y:S05]  /*0180*/  @!P0 BRA `(.L_x_63) ;  /* 0x00000000000c8947 */ /* 0x003fea0003800000 */
[----:B------:R-:W-:-:S07]  /*0190*/  MOV R10, 0x1b0 ;  /* 0x000001b0000a7802 */ /* 0x000fce0000000f00 */
[----:B------:R-:W-:Y:S05]  /*01a0*/  CALL.REL.NOINC `($__internal_3_$__cuda_sm20_sqrt_rn_f32_slowpath) ;  /* 0x0000000000ac7944 */ /* 0x000fea0003c00000 */
[----:B------:R-:W-:Y:S05]  /*01b0*/  BRA `(.L_x_64) ;  /* 0x0000000000107947 */ /* 0x000fea0003800000 */
.L_x_63:
[----:B------:R-:W-:Y:S01]  /*01c0*/  FMUL.FTZ R7, R0, R5 ;  /* 0x0000000500077220 */ /* 0x000fe20000410000 */
[----:B------:R-:W-:-:S03]  /*01d0*/  FMUL.FTZ R5, R5, 0.5 ;  /* 0x3f00000005057820 */ /* 0x000fc60000410000 */
[----:B------:R-:W-:-:S04]  /*01e0*/  FFMA R0, -R7, R7, R0 ;  /* 0x0000000707007223 */ /* 0x000fc80000000100 */
[----:B------:R-:W-:-:S07]  /*01f0*/  FFMA R5, R0, R5, R7 ;  /* 0x0000000500057223 */ /* 0x000fce0000000007 */
.L_x_64:
[----:B------:R-:W-:Y:S05]  /*0200*/  BSYNC.RECONVERGENT B0 ;  /* 0x0000000000007941 */ /* 0x000fea0003800200 */
.L_x_62:
[----:B------:R-:W0:Y:S01]  /*0210*/  MUFU.RCP R0, R5 ;  /* 0x0000000500007308 */ /* 0x000e220000001000 */
[----:B------:R-:W-:Y:S07]  /*0220*/  BSSY.RECONVERGENT B0, `(.L_x_65) ;  /* 0x000000b000007945 */ /* 0x000fee0003800200 */
[----:B------:R-:W1:Y:S01]  /*0230*/  FCHK P0, R2, R5 ;  /* 0x0000000502007302 */ /* 0x000e620000000000 */
[----:B0-----:R-:W-:-:S04]  /*0240*/  FFMA R7, R0, -R5, 1 ;  /* 0x3f80000000077423 */ /* 0x001fc80000000805 */
[----:B------:R-:W-:-:S04]  /*0250*/  FFMA R7, R0, R7, R0 ;  /* 0x0000000700077223 */ /* 0x000fc80000000000 */
[----:B------:R-:W-:-:S04]  /*0260*/  FFMA R6, R2, R7, RZ ;  /* 0x0000000702067223 */ /* 0x000fc800000000ff */
[----:B------:R-:W-:-:S04]  /*0270*/  FFMA R0, R6, -R5, R2 ;  /* 0x8000000506007223 */ /* 0x000fc80000000002 */
[----:B------:R-:W-:Y:S01]  /*0280*/  FFMA R6, R7, R0, R6 ;  /* 0x0000000007067223 */ /* 0x000fe20000000006 */
[----:B-1----:R-:W-:Y:S06]  /*0290*/  @!P0 BRA `(.L_x_66) ;  /* 0x00000000000c8947 */ /* 0x002fec0003800000 */
[----:B------:R-:W-:-:S07]  /*02a0*/  MOV R8, 0x2c0 ;  /* 0x000002c000087802 */ /* 0x000fce0000000f00 */
[----:B------:R-:W-:Y:S05]  /*02b0*/  CALL.REL.NOINC `($__internal_4_$__cuda_sm3x_div_rn_noftz_f32_slowpath) ;  /* 0x0000000000c07944 */ /* 0x000fea0003c00000 */
[----:B------:R-:W-:-:S07]  /*02c0*/  IMAD.MOV.U32 R6, RZ, RZ, R0 ;  /* 0x000000ffff067224 */ /* 0x000fce00078e0000 */
.L_x_66:
[----:B------:R-:W-:Y:S05]  /*02d0*/  BSYNC.RECONVERGENT B0 ;  /* 0x0000000000007941 */ /* 0x000fea0003800200 */
.L_x_65:
        /* <DEDUP_REMOVED lines=9> */
[----:B------:R-:W-:Y:S02]  /*0370*/  MOV R2, R3 ;  /* 0x0000000300027202 */ /* 0x000fe40000000f00 */
[----:B------:R-:W-:-:S07]  /*0380*/  MOV R8, 0x3a0 ;  /* 0x000003a000087802 */ /* 0x000fce0000000f00 */
[----:B------:R-:W-:Y:S05]  /*0390*/  CALL.REL.NOINC `($__internal_4_$__cuda_sm3x_div_rn_noftz_f32_slowpath) ;  /* 0x0000000000887944 */ /* 0x000fea0003c00000 */
.L_x_68:
[----:B------:R-:W-:Y:S05]  /*03a0*/  BSYNC.RECONVERGENT B0 ;  /* 0x0000000000007941 */ /* 0x000fea0003800200 */
.L_x_67:
[----:B------:R-:W0:Y:S08]  /*03b0*/  LDC.64 R2, c[0x0][0x388] ;  /* 0x0000e200ff027b82 */ /* 0x000e300000000a00 */
[----:B------:R-:W1:Y:S01]  /*03c0*/  LDC.64 R8, c[0x0][0x398] ;  /* 0x0000e600ff087b82 */ /* 0x000e620000000a00 */
[----:B0-----:R-:W-:-:S06]  /*03d0*/  IMAD.WIDE.U32 R2, R4, 0x8, R2 ;  /* 0x0000000804027825 */ /* 0x001fcc00078e0002 */
[----:B------:R-:W2:Y:S01]  /*03e0*/  LDG.E.64 R2, desc[UR4][R2.64] ;  /* 0x0000000402027981 */ /* 0x000ea2000c1e1b00 */
[----:B-1----:R-:W-:-:S04]  /*03f0*/  IMAD.WIDE.U32 R4, R4, 0x8, R8 ;  /* 0x0000000804047825 */ /* 0x002fc800078e0008 */
[C---:B--2---:R-:W-:Y:S01]  /*0400*/  FMUL R7, R3.reuse, R0 ;  /* 0x0000000003077220 */ /* 0x044fe20000400000 */
[----:B------:R-:W-:-:S03]  /*0410*/  FMUL R11, R3, R6 ;  /* 0x00000006030b7220 */ /* 0x000fc60000400000 */
[C---:B------:R-:W-:Y:S01]  /*0420*/  FFMA R6, R2.reuse, R6, -R7 ;  /* 0x0000000602067223 */ /* 0x040fe20000000807 */
[----:B------:R-:W-:-:S05]  /*0430*/  FFMA R7, R2, R0, R11 ;  /* 0x0000000002077223 */ /* 0x000fca000000000b */
[----:B------:R-:W-:Y:S01]  /*0440*/  STG.E.64 desc[UR4][R4.64], R6 ;  /* 0x0000000604007986 */ /* 0x000fe2000c101b04 */
[----:B------:R-:W-:Y:S05]  /*0450*/  EXIT ;  /* 0x000000000000794d */ /* 0x000fea0003800000 */
        .weak           $__internal_3_$__cuda_sm20_sqrt_rn_f32_slowpath
        .type           $__internal_3_$__cuda_sm20_sqrt_rn_f32_slowpath,@function
        .size           $__internal_3_$__cuda_sm20_sqrt_rn_f32_slowpath,($__internal_4_$__cuda_sm3x_div_rn_noftz_f32_slowpath - $__internal_3_$__cuda_sm20_sqrt_rn_f32_slowpath)
$__internal_3_$__cuda_sm20_sqrt_rn_f32_slowpath:
        /* <DEDUP_REMOVED lines=14> */
[----:B------:R-:W-:Y:S02]  /*0540*/  @!P0 MOV R5, R0 ;  /* 0x0000000000058202 */ /* 0x000fe40000000f00 */
[----:B------:R-:W-:-:S04]  /*0550*/  @P0 FADD.FTZ R8, -R7, -RZ ;  /* 0x800000ff07080221 */ /* 0x000fc80000010100 */
[----:B------:R-:W-:-:S04]  /*0560*/  @P0 FFMA R8, R7, R8, R6 ;  /* 0x0000000807080223 */ /* 0x000fc80000000006 */
[----:B------:R-:W-:-:S04]  /*0570*/  @P0 FFMA R8, R8, R9, R7 ;  /* 0x0000000908080223 */ /* 0x000fc80000000007 */
[----:B------:R-:W-:-:S07]  /*0580*/  @P0 FMUL.FTZ R5, R8, 2.3283064365386962891e-10 ;  /* 0x2f80000008050820 */ /* 0x000fce0000410000 */
.L_x_69:
[----:B------:R-:W-:Y:S02]  /*0590*/  IMAD.MOV.U32 R6, RZ, RZ, R10 ;  /* 0x000000ffff067224 */ /* 0x000fe400078e000a */
[----:B------:R-:W-:-:S04]  /*05a0*/  IMAD.MOV.U32 R7, RZ, RZ, 0x0 ;  /* 0x00000000ff077424 */ /* 0x000fc800078e00ff */
[----:B------:R-:W-:Y:S05]  /*05b0*/  RET.REL.NODEC R6 `(_Z16scaled_to_kernelPK6float2S1_jjPS_) ;  /* 0xfffffff806907950 */ /* 0x000fea0003c3ffff */
        .weak           $__internal_4_$__cuda_sm3x_div_rn_noftz_f32_slowpath
        .type           $__internal_4_$__cuda_sm3x_div_rn_noftz_f32_slowpath,@function
        .size           $__internal_4_$__cuda_sm3x_div_rn_noftz_f32_slowpath,(.L_x_86 - $__internal_4_$__cuda_sm3x_div_rn_noftz_f32_slowpath)
$__internal_4_$__cuda_sm3x_div_rn_noftz_f32_slowpath:
[--C-:B------:R-:W-:Y:S01]  /*05c0*/  SHF.R.U32.HI R7, RZ, 0x17, R5.reuse ;  /* 0x00000017ff077819 */ /* 0x100fe20000011605 */
[----:B------:R-:W-:Y:S01]  /*05d0*/  BSSY.RECONVERGENT B1, `(.L_x_70) ;  /* 0x0000063000017945 */ /* 0x000fe20003800200 */
[----:B------:R-:W-:Y:S02]  /*05e0*/  SHF.R.U32.HI R0, RZ, 0x17, R2 ;  /* 0x00000017ff007819 */ /* 0x000fe40000011602 */
[----:B------:R-:W-:Y:S01]  /*05f0*/  LOP3.LUT R14, R7, 0xff, RZ, 0xc0, !PT ;  /* 0x000000ff070e7812 */ /* 0x000fe200078ec0ff */
[----:B------:R-:W-:Y:S01]  /*0600*/  IMAD.MOV.U32 R7, RZ, RZ, R5 ;  /* 0x000000ffff077224 */ /* 0x000fe200078e0005 */
[----:B------:R-:W-:Y:S02]  /*0610*/  LOP3.LUT R12, R0, 0xff, RZ, 0xc0, !PT ;  /* 0x000000ff000c7812 */ /* 0x000fe400078ec0ff */
[----:B------:R-:W-:-:S03]  /*0620*/  IADD3 R10, PT, PT, R14, -0x1, RZ ;  /* 0xffffffff0e0a7810 */ /* 0x000fc60007ffe0ff */
[----:B------:R-:W-:Y:S01]  /*0630*/  VIADD R0, R12, 0xffffffff ;  /* 0xffffffff0c007836 */ /* 0x000fe20000000000 */
[----:B------:R-:W-:-:S04]  /*0640*/  ISETP.GT.U32.AND P0, PT, R10, 0xfd, PT ;  /* 0x000000fd0a00780c */ /* 0x000fc80003f04070 */
[----:B------:R-:W-:-:S13]  /*0650*/  ISETP.GT.U32.OR P0, PT, R0, 0xfd, P0 ;  /* 0x000000fd0000780c */ /* 0x000fda0000704470 */
[----:B------:R-:W-:Y:S01]  /*0660*/  @!P0 MOV R9, RZ ;  /* 0x000000ff00098202 */ /* 0x000fe20000000f00 */
        /* <DEDUP_REMOVED lines=22> */
[----:B------:R-:W-:-:S03]  /*07d0*/  @!P1 FFMA R7, R5, 1.84467440737095516160e+19, RZ ;  /* 0x5f80000005079823 */ /* 0x000fc600000000ff */
[----:B------:R-:W-:-:S07]  /*07e0*/  @!P1 IADD3 R9, PT, PT, R9, 0x40, RZ ;  /* 0x0000004009099810 */ /* 0x000fce0007ffe0ff */
.L_x_71:
[----:B------:R-:W-:Y:S01]  /*07f0*/  LEA R0, R14, 0xc0800000, 0x17 ;  /* 0xc08000000e007811 */ /* 0x000fe200078eb8ff */
[----:B------:R-:W-:Y:S04]  /*0800*/  BSSY.RECONVERGENT B2, `(.L_x_76) ;  /* 0x0000036000027945 */ /* 0x000fe80003800200 */
[----:B------:R-:W-:Y:S02]  /*0810*/  IMAD.IADD R10, R7, 0x1, -R0 ;  /* 0x00000001070a7824 */ /* 0x000fe400078e0a00 */
[----:B------:R-:W-:Y:S02]  /*0820*/  VIADD R7, R12, 0xffffff81 ;  /* 0xffffff810c077836 */ /* 0x000fe40000000000 */
[----:B------:R0:W1:Y:S01]  /*0830*/  MUFU.RCP R11, R10 ;  /* 0x0000000a000b7308 */ /* 0x0000620000001000 */
[----:B------:R-:W-:Y:S01]  /*0840*/  FADD.FTZ R13, -R10, -RZ ;  /* 0x800000ff0a0d7221 */ /* 0x000fe20000010100 */
[C---:B------:R-:W-:Y:S01]  /*0850*/  IMAD R0, R7.reuse, -0x800000, R2 ;  /* 0xff80000007007824 */ /* 0x040fe200078e0202 */
[----:B0-----:R-:W-:-:S04]  /*0860*/  IADD3 R10, PT, PT, R7, 0x7f, -R14 ;  /* 0x0000007f070a7810 */ /* 0x001fc80007ffe80e */
[----:B------:R-:W-:Y:S01]  /*0870*/  IADD3 R9, PT, PT, R10, R9, RZ ;  /* 0x000000090a097210 */ /* 0x000fe20007ffe0ff */
        /* <DEDUP_REMOVED lines=21> */
[----:B------:R-:W-:Y:S01]  /*09d0*/  IADD3 R10, PT, PT, R11, 0x20, RZ ;  /* 0x000000200b0a7810 */ /* 0x000fe20007ffe0ff */
[-CC-:B------:R-:W-:Y:S01]  /*09e0*/  FFMA.RM R7, R15, R13.reuse, R12.reuse ;  /* 0x0000000d0f077223 */ /* 0x180fe2000000400c */
[----:B------:R-:W-:Y:S02]  /*09f0*/  ISETP.NE.AND P2, PT, R11, RZ, PT ;  /* 0x000000ff0b00720c */ /* 0x000fe40003f45270 */
[----:B------:R-:W-:Y:S01]  /*0a00*/  LOP3.LUT R9, R2, 0x7fffff, RZ, 0xc0, !PT ;  /* 0x007fffff02097812 */ /* 0x000fe200078ec0ff */
[----:B------:R-:W-:Y:S01]  /*0a10*/  FFMA.RP R2, R15, R13, R12 ;  /* 0x0000000d0f027223 */ /* 0x000fe2000000800c */
[----:B------:R-:W-:Y:S01]  /*0a20*/  ISETP.NE.AND P1, PT, R11, RZ, PT ;  /* 0x000000ff0b00720c */ /* 0x000fe20003f25270 */
[----:B------:R-:W-:Y:S01]  /*0a30*/  IMAD.MOV R11, RZ, RZ, -R11 ;  /* 0x000000ffff0b7224 */ /* 0x000fe200078e0a0b */
[----:B------:R-:W-:Y:S02]  /*0a40*/  LOP3.LUT R9, R9, 0x800000, RZ, 0xfc, !PT ;  /* 0x0080000009097812 */ /* 0x000fe400078efcff */
[----:B------:R-:W-:-:S02]  /*0a50*/  FSETP.NEU.FTZ.AND P0, PT, R2, R7, PT ;  /* 0x000000070200720b */ /* 0x000fc40003f1d000 */
[----:B------:R-:W-:Y:S02]  /*0a60*/  SHF.L.U32 R10, R9, R10, RZ ;  /* 0x0000000a090a7219 */ /* 0x000fe400000006ff */
[----:B------:R-:W-:Y:S02]  /*0a70*/  SEL R2, R11, RZ, P2 ;  /* 0x000000ff0b027207 */ /* 0x000fe40001000000 */
[----:B------:R-:W-:Y:S02]  /*0a80*/  ISETP.NE.AND P1, PT, R10, RZ, P1 ;  /* 0x000000ff0a00720c */ /* 0x000fe40000f25270 */
[----:B------:R-:W-:Y:S02]  /*0a90*/  SHF.R.U32.HI R2, RZ, R2, R9 ;  /* 0x00000002ff027219 */ /* 0x000fe40000011609 */
[----:B------:R-:W-:Y:S02]  /*0aa0*/  PLOP3.LUT P0, PT, P0, P1, PT, 0xf8, 0x8f ;  /* 0x00000000008f781c */ /* 0x000fe40000703f70 */
[----:B------:R-:W-:-:S02]  /*0ab0*/  SHF.R.U32.HI R10, RZ, 0x1, R2 ;  /* 0x00000001ff0a7819 */ /* 0x000fc40000011602 */
[----:B------:R-:W-:-:S04]  /*0ac0*/  SEL R7, RZ, 0x1, !P0 ;  /* 0x00000001ff077807 */ /* 0x000fc80004000000 */
[----:B------:R-:W-:-:S04]  /*0ad0*/  LOP3.LUT R7, R7, 0x1, R10, 0xf8, !PT ;  /* 0x0000000107077812 */ /* 0x000fc800078ef80a */
[----:B------:R-:W-:-:S04]  /*0ae0*/  LOP3.LUT R7, R7, R2, RZ, 0xc0, !PT ;  /* 0x0000000207077212 */ /* 0x000fc800078ec0ff */
[----:B------:R-:W-:-:S04]  /*0af0*/  IADD3 R7, PT, PT, R10, R7, RZ ;  /* 0x000000070a077210 */ /* 0x000fc80007ffe0ff */
[----:B------:R-:W-:Y:S01]  /*0b00*/  LOP3.LUT R0, R7, R0, RZ, 0xfc, !PT ;  /* 0x0000000007007212 */ /* 0x000fe200078efcff */
[----:B------:R-:W-:Y:S06]  /*0b10*/  BRA `(.L_x_79) ;  /* 0x0000000000107947 */ /* 0x000fec0003800000 */
.L_x_78:
[----:B------:R-:W-:-:S04]  /*0b20*/  LOP3.LUT R0, R0, 0x80000000, RZ, 0xc0, !PT ;  /* 0x8000000000007812 */ /* 0x000fc800078ec0ff */
[----:B------:R-:W-:Y:S01]  /*0b30*/  LOP3.LUT R0, R0, 0x7f800000, RZ, 0xfc, !PT ;  /* 0x7f80000000007812 */ /* 0x000fe200078efcff */
[----:B------:R-:W-:Y:S06]  /*0b40*/  BRA `(.L_x_79) ;  /* 0x0000000000047947 */ /* 0x000fec0003800000 */
.L_x_77:
[----:B------:R-:W-:-:S07]  /*0b50*/  IMAD R0, R9, 0x800000, R0 ;  /* 0x0080000009007824 */ /* 0x000fce00078e0200 */
.L_x_79:
[----:B------:R-:W-:Y:S05]  /*0b60*/  BSYNC.RECONVERGENT B2 ;  /* 0x0000000000027941 */ /* 0x000fea0003800200 */
.L_x_76:
[----:B------:R-:W-:Y:S05]  /*0b70*/  BRA `(.L_x_80) ;  /* 0x0000000000207947 */ /* 0x000fea0003800000 */
.L_x_75:
[----:B------:R-:W-:-:S04]  /*0b80*/  LOP3.LUT R0, R7, 0x80000000, R2, 0x48, !PT ;  /* 0x8000000007007812 */ /* 0x000fc800078e4802 */
[----:B------:R-:W-:Y:S01]  /*0b90*/  LOP3.LUT R0, R0, 0x7f800000, RZ, 0xfc, !PT ;  /* 0x7f80000000007812 */ /* 0x000fe200078efcff */
[----:B------:R-:W-:Y:S06]  /*0ba0*/  BRA `(.L_x_80) ;  /* 0x0000000000147947 */ /* 0x000fec0003800000 */
.L_x_74:
[----:B------:R-:W-:Y:S01]  /*0bb0*/  LOP3.LUT R0, R7, 0x80000000, R2, 0x48, !PT ;  /* 0x8000000007007812 */ /* 0x000fe200078e4802 */
[----:B------:R-:W-:Y:S06]  /*0bc0*/  BRA `(.L_x_80) ;  /* 0x00000000000c7947 */ /* 0x000fec0003800000 */
.L_x_73:
[----:B------:R-:W0:Y:S01]  /*0bd0*/  MUFU.RSQ R0, -QNAN ;  /* 0xffc0000000007908 */ /* 0x000e220000001400 */
[----:B------:R-:W-:Y:S05]  /*0be0*/  BRA `(.L_x_80) ;  /* 0x0000000000047947 */ /* 0x000fea0003800000 */
.L_x_72:
[----:B------:R-:W-:-:S07]  /*0bf0*/  FADD.FTZ R0, R2, R5 ;  /* 0x0000000502007221 */ /* 0x000fce0000010000 */
.L_x_80:
[----:B------:R-:W-:Y:S05]  /*0c00*/  BSYNC.RECONVERGENT B1 ;  /* 0x0000000000017941 */ /* 0x000fea0003800200 */
.L_x_70:
[----:B------:R-:W-:-:S04]  /*0c10*/  HFMA2 R9, -RZ, RZ, 0, 0 ;  /* 0x00000000ff097431 */ /* 0x000fc800000001ff */
[----:B0-----:R-:W-:Y:S05]  /*0c20*/  RET.REL.NODEC R8 `(_Z16scaled_to_kernelPK6float2S1_jjPS_) ;  /* 0xfffffff008f47950 */ /* 0x001fea0003c3ffff */
.L_x_81:
        /* <DEDUP_REMOVED lines=13> */
.L_x_86:


//--------------------- .nv.global.init           --------------------------
	.section	.nv.global.init,"aw",@progbits
	.align	4
.nv.global.init:
	.type		__cudart_i2opi_f,@object
	.size		__cudart_i2opi_f,(.L_0 - __cudart_i2opi_f)
__cudart_i2opi_f:
        /*0000*/ 	.byte	0x41, 0x90, 0x43, 0x3c, 0x99, 0x95, 0x62, 0xdb, 0xc0, 0xdd, 0x34, 0xf5, 0xd1, 0x57, 0x27, 0xfc
        /*0010*/ 	.byte	0x29, 0x15, 0x44, 0x4e, 0x6e, 0x83, 0xf9, 0xa2
.L_0:


//--------------------- .nv.shared.reserved.0     --------------------------
	.section	.nv.shared.reserved.0,"aw",@nobits
	.weak		__nv_reservedSMEM_offset_0_alias
	.size		__nv_reservedSMEM_offset_0_alias, 0, 64
	.other		__nv_reservedSMEM_offset_0_alias,@"STO_CUDA_RESERVED_SHARED STV_DEFAULT"
__nv_reservedSMEM_offset_0_alias:
	.zero		0
	.zero		64


//--------------------- .nv.constant0._Z34generate_propagation_matrix_kernelPKfS0_S0_jjP6float2 --------------------------
	.section	.nv.constant0._Z34generate_propagation_matrix_kernelPKfS0_S0_jjP6float2,"a",@progbits
	.sectionflags	@""
	.align	4
.nv.constant0._Z34generate_propagation_matrix_kernelPKfS0_S0_jjP6float2:
	.zero		936


//--------------------- .nv.constant0._Z14col_sum_kernelPKfjjPf --------------------------
	.section	.nv.constant0._Z14col_sum_kernelPKfjjPf,"a",@progbits
	.sectionflags	@""
	.align	4
.nv.constant0._Z14col_sum_kernelPKfjjPf:
	.zero		920


//--------------------- .nv.constant0._Z11imag_kernelPK6float2jjPf --------------------------
	.section	.nv.constant0._Z11imag_kernelPK6float2jjPf,"a",@progbits
	.sectionflags	@""
	.align	4
.nv.constant0._Z11imag_kernelPK6float2jjPf:
	.zero		920


//--------------------- .nv.constant0._Z11real_kernelPK6float2jjPf --------------------------
	.section	.nv.constant0._Z11real_kernelPK6float2jjPf,"a",@progbits
	.sectionflags	@""
	.align	4
.nv.constant0._Z11real_kernelPK6float2jjPf:
	.zero		920


//--------------------- .nv.constant0._Z10exp_kernelPK6float2jjPS_ --------------------------
	.section	.nv.constant0._Z10exp_kernelPK6float2jjPS_,"a",@progbits
	.sectionflags	@""
	.align	4
.nv.constant0._Z10exp_kernelPK6float2jjPS_:
	.zero		920


//--------------------- .nv.constant0._Z11conj_kernelPK6float2jjPS_ --------------------------
	.section	.nv.constant0._Z11conj_kernelPK6float2jjPS_,"a",@progbits
	.sectionflags	@""
	.align	4
.nv.constant0._Z11conj_kernelPK6float2jjPS_:
	.zero		920


//--------------------- .nv.constant0._Z20make_complex2_kernelPKfS0_jjP6float2 --------------------------
	.section	.nv.constant0._Z20make_complex2_kernelPKfS0_jjP6float2,"a",@progbits
	.sectionflags	@""
	.align	4
.nv.constant0._Z20make_complex2_kernelPKfS0_jjP6float2:
	.zero		928


//--------------------- .nv.constant0._Z19make_complex_kernelPKfjjP6float2 --------------------------
	.section	.nv.constant0._Z19make_complex_kernelPKfjjP6float2,"a",@progbits
	.sectionflags	@""
	.align	4
.nv.constant0._Z19make_complex_kernelPKfjjP6float2:
	.zero		920


//--------------------- .nv.constant0._Z19norm_squared_kernelPK6float2jjPf --------------------------
	.section	.nv.constant0._Z19norm_squared_kernelPK6float2jjPf,"a",@progbits
	.sectionflags	@""
	.align	4
.nv.constant0._Z19norm_squared_kernelPK6float2jjPf:
	.zero		920


//--------------------- .nv.constant0._Z23hadamard_product_kernelPK6float2S1_jjPS_ --------------------------
	.section	.nv.constant0._Z23hadamard_product_kernelPK6float2S1_jjPS_,"a",@progbits
	.sectionflags	@""
	.align	4
.nv.constant0._Z23hadamard_product_kernelPK6float2S1_jjPS_:
	.zero		928


//--------------------- .nv.constant0._Z17reciprocal_kernelPK6float2jjPS_ --------------------------
	.section	.nv.constant0._Z17reciprocal_kernelPK6float2jjPS_,"a",@progbits
	.sectionflags	@""
	.align	4
.nv.constant0._Z17reciprocal_kernelPK6float2jjPS_:
	.zero		920


//--------------------- .nv.constant0._Z19set_diagonal_kernelPKfjPf --------------------------
	.section	.nv.constant0._Z19set_diagonal_kernelPKfjPf,"a",@progbits
	.sectionflags	@""
	.align	4
.nv.constant0._Z19set_diagonal_kernelPKfjPf:
	.zero		920


//--------------------- .nv.constant0._Z21set_diagonal_kernel_cPK6float2jPS_ --------------------------
	.section	.nv.constant0._Z21set_diagonal_kernel_cPK6float2jPS_,"a",@progbits
	.sectionflags	@""
	.align	4
.nv.constant0._Z21set_diagonal_kernel_cPK6float2jPS_:
	.zero		920


//--------------------- .nv.constant0._Z19get_diagonal_kernelPKfjjPf --------------------------
	.section	.nv.constant0._Z19get_diagonal_kernelPKfjjPf,"a",@progbits
	.sectionflags	@""
	.align	4
.nv.constant0._Z19get_diagonal_kernelPKfjjPf:
	.zero		920


//--------------------- .nv.constant0._Z19get_diagonal_kernelPK6float2jjPS_ --------------------------
	.section	.nv.constant0._Z19get_diagonal_kernelPK6float2jjPS_,"a",@progbits
	.sectionflags	@""
	.align	4
.nv.constant0._Z19get_diagonal_kernelPK6float2jjPS_:
	.zero		920


//--------------------- .nv.constant0._Z16scaled_to_kernelPK6float2S1_jjPS_ --------------------------
	.section	.nv.constant0._Z16scaled_to_kernelPK6float2S1_jjPS_,"a",@progbits
	.sectionflags	@""
	.align	4
.nv.constant0._Z16scaled_to_kernelPK6float2S1_jjPS_:
	.zero		928


//--------------------- SYMBOLS --------------------------

	.type		.nv.reservedSmem.offset0,@object
	.size		.nv.reservedSmem.offset0,0x4
